//
// Generated by NVIDIA NVVM Compiler
//
// Compiler Build ID: CL-36424714
// Cuda compilation tools, release 13.0, V13.0.88
// Based on NVVM 20.0.0
//

.version 9.0
.target sm_100
.address_size 64

	// .globl	_Z8sim_freqPjPfj
.func  (.param .b64 func_retval0) __internal_accurate_pow
(
	.param .b64 __internal_accurate_pow_param_0,
	.param .b64 __internal_accurate_pow_param_1
)
;
.global .align 4 .b8 precalc_xorwow_matrix[102400];
.global .align 4 .b8 precalc_xorwow_offset_matrix[102400];
.global .align 4 .b8 mrg32k3aM1[2304];
.global .align 4 .b8 mrg32k3aM2[2304];
.global .align 4 .b8 mrg32k3aM1SubSeq[2016];
.global .align 4 .b8 mrg32k3aM2SubSeq[2016];
.global .align 4 .b8 mrg32k3aM1Seq[2304];
.global .align 4 .b8 mrg32k3aM2Seq[2304];
.const .align 8 .b8 __cr_lgamma_table[72];

.visible .entry _Z8sim_freqPjPfj(
	.param .u64 .ptr .align 1 _Z8sim_freqPjPfj_param_0,
	.param .u64 .ptr .align 1 _Z8sim_freqPjPfj_param_1,
	.param .u32 _Z8sim_freqPjPfj_param_2
)
{
	.reg .pred 	%p<21>;
	.reg .b32 	%r<174>;
	.reg .b32 	%f<71>;
	.reg .b64 	%rd<18>;
	.reg .b64 	%fd<158>;

	ld.param.u64 	%rd1, [_Z8sim_freqPjPfj_param_0];
	ld.param.u64 	%rd2, [_Z8sim_freqPjPfj_param_1];
	ld.param.u32 	%r49, [_Z8sim_freqPjPfj_param_2];
	mov.u32 	%r50, %ctaid.x;
	mov.u32 	%r51, %ntid.x;
	mov.u32 	%r52, %tid.x;
	mad.lo.s32 	%r1, %r50, %r51, %r52;
	setp.ge.u32 	%p1, %r1, %r49;
	@%p1 bra 	$L__BB0_27;
	cvta.to.global.u64 	%rd3, %rd2;
	ld.global.f32 	%f1, [%rd3];
	xor.b32  	%r53, %r1, -1429050551;
	mul.lo.s32 	%r2, %r53, 1099087573;
	add.s32 	%r157, %r2, -638133224;
	add.s32 	%r156, %r2, 123456789;
	xor.b32  	%r155, %r2, 362436069;
	add.s32 	%r152, %r2, 5783321;
	setp.geu.f32 	%p2, %f1, 0f42800000;
	@%p2 bra 	$L__BB0_4;
	fma.rn.f32 	%f57, %f1, 0f3BBB989D, 0f3F000000;
	cvt.sat.f32.f32 	%f58, %f57;
	mov.f32 	%f59, 0f4B400001;
	mov.f32 	%f60, 0f437C0000;
	fma.rm.f32 	%f61, %f58, %f60, %f59;
	add.f32 	%f62, %f61, 0fCB40007F;
	neg.f32 	%f63, %f62;
	fma.rn.f32 	%f64, %f1, 0f3FB8AA3B, %f63;
	fma.rn.f32 	%f65, %f1, 0f32A57060, %f64;
	mov.b32 	%r143, %f61;
	shl.b32 	%r144, %r143, 23;
	mov.b32 	%f66, %r144;
	ex2.approx.ftz.f32 	%f67, %f65;
	mul.f32 	%f70, %f67, %f66;
	mov.b32 	%r158, 0;
	mov.b32 	%r154, -123459836;
	mov.b32 	%r153, -589760388;
$L__BB0_3:
	mov.u32 	%r173, %r158;
	mov.u32 	%r10, %r155;
	mov.u32 	%r155, %r154;
	mov.u32 	%r154, %r153;
	mov.u32 	%r153, %r152;
	add.s32 	%r158, %r173, 1;
	shr.u32 	%r145, %r156, 2;
	xor.b32  	%r146, %r145, %r156;
	shl.b32 	%r147, %r153, 4;
	shl.b32 	%r148, %r146, 1;
	xor.b32  	%r149, %r147, %r148;
	xor.b32  	%r150, %r149, %r153;
	xor.b32  	%r152, %r150, %r146;
	add.s32 	%r157, %r157, 362437;
	add.s32 	%r151, %r152, %r157;
	cvt.rn.f32.u32 	%f68, %r151;
	fma.rn.f32 	%f69, %f68, 0f2F800000, 0f2F000000;
	mul.f32 	%f70, %f70, %f69;
	setp.gt.f32 	%p20, %f70, 0f3F800000;
	mov.u32 	%r156, %r10;
	@%p20 bra 	$L__BB0_3;
	bra.uni 	$L__BB0_26;
$L__BB0_4:
	setp.leu.f32 	%p3, %f1, 0f457A0000;
	@%p3 bra 	$L__BB0_13;
	shr.u32 	%r89, %r156, 2;
	xor.b32  	%r90, %r89, %r156;
	shl.b32 	%r91, %r152, 4;
	shl.b32 	%r92, %r90, 1;
	xor.b32  	%r93, %r91, %r92;
	xor.b32  	%r94, %r93, %r152;
	xor.b32  	%r95, %r94, %r90;
	add.s32 	%r96, %r2, %r95;
	add.s32 	%r97, %r96, -637770787;
	shr.u32 	%r98, %r155, 2;
	xor.b32  	%r99, %r98, %r155;
	shl.b32 	%r100, %r95, 4;
	shl.b32 	%r101, %r99, 1;
	xor.b32  	%r102, %r101, %r100;
	xor.b32  	%r103, %r102, %r99;
	xor.b32  	%r104, %r103, %r95;
	add.s32 	%r105, %r2, %r104;
	add.s32 	%r106, %r105, -637408350;
	shl.b32 	%r107, %r104, 4;
	xor.b32  	%r108, %r104, %r107;
	xor.b32  	%r109, %r108, 1268216655;
	add.s32 	%r110, %r2, %r109;
	add.s32 	%r111, %r110, -637045913;
	shl.b32 	%r112, %r104, 8;
	xor.b32  	%r113, %r112, %r104;
	xor.b32  	%r114, %r113, -825029350;
	add.s32 	%r115, %r2, %r114;
	add.s32 	%r116, %r115, -636683476;
	cvt.u64.u32 	%rd7, %r97;
	mul.wide.u32 	%rd8, %r106, 2097152;
	xor.b64  	%rd9, %rd8, %rd7;
	cvt.rn.f64.u64 	%fd80, %rd9;
	fma.rn.f64 	%fd151, %fd80, 0d3CA0000000000000, 0d3C90000000000000;
	cvt.u64.u32 	%rd10, %r111;
	mul.wide.u32 	%rd11, %r116, 2097152;
	xor.b64  	%rd12, %rd11, %rd10;
	cvt.rn.f64.u64 	%fd81, %rd12;
	fma.rn.f64 	%fd2, %fd81, 0d3CB0000000000000, 0d3CA0000000000000;
	{
	.reg .b32 %temp; 
	mov.b64 	{%temp, %r159}, %fd151;
	}
	{
	.reg .b32 %temp; 
	mov.b64 	{%r160, %temp}, %fd151;
	}
	setp.gt.s32 	%p12, %r159, 1048575;
	mov.b32 	%r161, -1023;
	@%p12 bra 	$L__BB0_7;
	mul.f64 	%fd151, %fd151, 0d4350000000000000;
	{
	.reg .b32 %temp; 
	mov.b64 	{%temp, %r159}, %fd151;
	}
	{
	.reg .b32 %temp; 
	mov.b64 	{%r160, %temp}, %fd151;
	}
	mov.b32 	%r161, -1077;
$L__BB0_7:
	add.s32 	%r118, %r159, -1;
	setp.gt.u32 	%p13, %r118, 2146435070;
	@%p13 bra 	$L__BB0_11;
	shr.u32 	%r121, %r159, 20;
	add.s32 	%r162, %r161, %r121;
	and.b32  	%r122, %r159, 1048575;
	or.b32  	%r123, %r122, 1072693248;
	mov.b64 	%fd152, {%r160, %r123};
	setp.lt.u32 	%p15, %r123, 1073127583;
	@%p15 bra 	$L__BB0_10;
	{
	.reg .b32 %temp; 
	mov.b64 	{%r124, %temp}, %fd152;
	}
	{
	.reg .b32 %temp; 
	mov.b64 	{%temp, %r125}, %fd152;
	}
	add.s32 	%r126, %r125, -1048576;
	mov.b64 	%fd152, {%r124, %r126};
	add.s32 	%r162, %r162, 1;
$L__BB0_10:
	add.f64 	%fd83, %fd152, 0dBFF0000000000000;
	add.f64 	%fd84, %fd152, 0d3FF0000000000000;
	rcp.approx.ftz.f64 	%fd85, %fd84;
	neg.f64 	%fd86, %fd84;
	fma.rn.f64 	%fd87, %fd86, %fd85, 0d3FF0000000000000;
	fma.rn.f64 	%fd88, %fd87, %fd87, %fd87;
	fma.rn.f64 	%fd89, %fd88, %fd85, %fd85;
	mul.f64 	%fd90, %fd83, %fd89;
	fma.rn.f64 	%fd91, %fd83, %fd89, %fd90;
	mul.f64 	%fd92, %fd91, %fd91;
	fma.rn.f64 	%fd93, %fd92, 0d3EB1380B3AE80F1E, 0d3ED0EE258B7A8B04;
	fma.rn.f64 	%fd94, %fd93, %fd92, 0d3EF3B2669F02676F;
	fma.rn.f64 	%fd95, %fd94, %fd92, 0d3F1745CBA9AB0956;
	fma.rn.f64 	%fd96, %fd95, %fd92, 0d3F3C71C72D1B5154;
	fma.rn.f64 	%fd97, %fd96, %fd92, 0d3F624924923BE72D;
	fma.rn.f64 	%fd98, %fd97, %fd92, 0d3F8999999999A3C4;
	fma.rn.f64 	%fd99, %fd98, %fd92, 0d3FB5555555555554;
	sub.f64 	%fd100, %fd83, %fd91;
	add.f64 	%fd101, %fd100, %fd100;
	neg.f64 	%fd102, %fd91;
	fma.rn.f64 	%fd103, %fd102, %fd83, %fd101;
	mul.f64 	%fd104, %fd89, %fd103;
	mul.f64 	%fd105, %fd92, %fd99;
	fma.rn.f64 	%fd106, %fd105, %fd91, %fd104;
	xor.b32  	%r127, %r162, -2147483648;
	mov.b32 	%r128, 1127219200;
	mov.b64 	%fd107, {%r127, %r128};
	mov.b32 	%r129, -2147483648;
	mov.b64 	%fd108, {%r129, %r128};
	sub.f64 	%fd109, %fd107, %fd108;
	fma.rn.f64 	%fd110, %fd109, 0d3FE62E42FEFA39EF, %fd91;
	fma.rn.f64 	%fd111, %fd109, 0dBFE62E42FEFA39EF, %fd110;
	sub.f64 	%fd112, %fd111, %fd91;
	sub.f64 	%fd113, %fd106, %fd112;
	fma.rn.f64 	%fd114, %fd109, 0d3C7ABC9E3B39803F, %fd113;
	add.f64 	%fd153, %fd110, %fd114;
	bra.uni 	$L__BB0_12;
$L__BB0_11:
	fma.rn.f64 	%fd82, %fd151, 0d7FF0000000000000, 0d7FF0000000000000;
	{
	.reg .b32 %temp; 
	mov.b64 	{%temp, %r119}, %fd151;
	}
	and.b32  	%r120, %r119, 2147483647;
	setp.eq.s32 	%p14, %r120, 0;
	selp.f64 	%fd153, 0dFFF0000000000000, %fd82, %p14;
$L__BB0_12:
	cvt.f64.f32 	%fd115, %f1;
	mul.f64 	%fd116, %fd153, 0dC000000000000000;
	sqrt.rn.f64 	%fd117, %fd116;
	{
	.reg .b32 %temp; 
	mov.b64 	{%temp, %r130}, %fd2;
	}
	shl.b32 	%r131, %r130, 1;
	setp.gt.u32 	%p16, %r131, -2038431744;
	mov.f64 	%fd118, 0d0000000000000000;
	mul.rn.f64 	%fd119, %fd2, %fd118;
	selp.f64 	%fd120, %fd119, %fd2, %p16;
	{
	.reg .b32 %temp; 
	mov.b64 	{%r132, %temp}, %fd120;
	}
	{
	.reg .b32 %temp; 
	mov.b64 	{%temp, %r133}, %fd120;
	}
	add.s32 	%r134, %r133, 1048576;
	mov.b64 	%fd121, {%r132, %r134};
	cvt.rni.f64.f64 	%fd122, %fd121;
	cvt.rzi.s64.f64 	%rd13, %fd122;
	cvt.u32.u64 	%r135, %rd13;
	fma.rn.f64 	%fd123, %fd122, 0dBFE0000000000000, %fd120;
	mul.f64 	%fd124, %fd123, 0d3CA1A62633145C07;
	fma.rn.f64 	%fd125, %fd123, 0d400921FB54442D18, %fd124;
	mul.rn.f64 	%fd126, %fd125, %fd125;
	fma.rn.f64 	%fd127, %fd126, 0dBDA8FF8320FD8164, 0d3E21EEA7C1EF8528;
	fma.rn.f64 	%fd128, %fd127, %fd126, 0dBE927E4F8E06E6D9;
	fma.rn.f64 	%fd129, %fd128, %fd126, 0d3EFA01A019DDBCE9;
	fma.rn.f64 	%fd130, %fd129, %fd126, 0dBF56C16C16C15D47;
	fma.rn.f64 	%fd131, %fd130, %fd126, 0d3FA5555555555551;
	fma.rn.f64 	%fd132, %fd131, %fd126, 0dBFE0000000000000;
	fma.rn.f64 	%fd133, %fd132, %fd126, 0d3FF0000000000000;
	fma.rn.f64 	%fd134, %fd126, 0d3DE5DB65F9785EBA, 0dBE5AE5F12CB0D246;
	fma.rn.f64 	%fd135, %fd134, %fd126, 0d3EC71DE369ACE392;
	fma.rn.f64 	%fd136, %fd135, %fd126, 0dBF2A01A019DB62A1;
	fma.rn.f64 	%fd137, %fd136, %fd126, 0d3F81111111110818;
	fma.rn.f64 	%fd138, %fd137, %fd126, 0dBFC5555555555554;
	fma.rn.f64 	%fd139, %fd138, %fd126, 0d0000000000000000;
	fma.rn.f64 	%fd140, %fd139, %fd125, %fd125;
	and.b64  	%rd14, %rd13, 1;
	setp.eq.b64 	%p17, %rd14, 1;
	selp.f64 	%fd141, %fd133, %fd140, %p17;
	and.b32  	%r136, %r135, 2;
	setp.eq.s32 	%p18, %r136, 0;
	{
	.reg .b32 %temp; 
	mov.b64 	{%temp, %r137}, %fd141;
	}
	{
	.reg .b32 %temp; 
	mov.b64 	{%r138, %temp}, %fd141;
	}
	xor.b32  	%r139, %r137, -2147483648;
	mov.b64 	%fd142, {%r138, %r139};
	selp.f64 	%fd143, %fd141, %fd142, %p18;
	cvt.rzi.f64.f64 	%fd144, %fd120;
	setp.eq.f64 	%p19, %fd120, %fd144;
	mul.rn.f64 	%fd145, %fd120, %fd118;
	selp.f64 	%fd146, %fd145, %fd143, %p19;
	mul.f64 	%fd147, %fd146, %fd117;
	sqrt.rn.f64 	%fd148, %fd115;
	fma.rn.f64 	%fd149, %fd148, %fd147, %fd115;
	add.f64 	%fd150, %fd149, 0d3FE0000000000000;
	cvt.rzi.u32.f64 	%r173, %fd150;
	bra.uni 	$L__BB0_26;
$L__BB0_13:
	// begin inline asm
	lg2.approx.f32.ftz %f12, %f1;
	// end inline asm
	cvt.f64.f32 	%fd25, %f12;
	mul.f64 	%fd26, %fd25, 0d3FE62E42FEFA39EF;
	cvt.rn.f32.f64 	%f5, %fd26;
	add.f32 	%f15, %f1, 0fBDFDF8D9;
	// begin inline asm
	rsqrt.approx.f32.ftz %f14, %f15;
	// end inline asm
	fma.rn.f32 	%f6, %f14, 0f3FB75B84, 0f3984F70F;
	add.f32 	%f17, %f1, 0fBFFCA5DC;
	// begin inline asm
	rsqrt.approx.f32.ftz %f16, %f17;
	// end inline asm
	fma.rn.f32 	%f7, %f16, 0f3E5807D3, 0f3F71280C;
	// begin inline asm
	rcp.approx.f32.ftz %f18, %f6;
	// end inline asm
	mov.b32 	%r56, 1127219200;
	mov.b32 	%r57, -2147483648;
	mov.b64 	%fd11, {%r57, %r56};
	mov.b32 	%r165, -123459836;
	mov.b32 	%r164, -589760388;
	mov.u64 	%rd5, __cr_lgamma_table;
$L__BB0_14:
	mov.u32 	%r30, %r165;
	mov.u32 	%r29, %r164;
	mov.u32 	%r165, %r152;
	shr.u32 	%r58, %r156, 2;
	xor.b32  	%r59, %r58, %r156;
	shl.b32 	%r60, %r165, 4;
	shl.b32 	%r61, %r59, 1;
	xor.b32  	%r62, %r60, %r61;
	xor.b32  	%r63, %r62, %r165;
	xor.b32  	%r164, %r63, %r59;
	add.s32 	%r64, %r157, %r164;
	add.s32 	%r65, %r64, 362437;
	cvt.rn.f32.u32 	%f32, %r65;
	fma.rn.f32 	%f21, %f32, 0f2F800000, 0f2F000000;
	// begin inline asm
	rsqrt.approx.f32.ftz %f20, %f21;
	// end inline asm
	add.f32 	%f23, %f20, 0fBF800000;
	// begin inline asm
	lg2.approx.f32.ftz %f22, %f23;
	// end inline asm
	cvt.f64.f32 	%fd27, %f22;
	mul.f64 	%fd28, %fd27, 0d3FE62E42FEFA39EF;
	cvt.rn.f32.f64 	%f33, %fd28;
	add.f32 	%f34, %f7, %f33;
	mul.f32 	%f35, %f18, %f34;
	sub.f32 	%f36, %f1, %f35;
	cvt.rmi.f32.f32 	%f9, %f36;
	shr.u32 	%r66, %r155, 2;
	xor.b32  	%r67, %r66, %r155;
	shl.b32 	%r68, %r164, 4;
	shl.b32 	%r69, %r67, 1;
	xor.b32  	%r70, %r69, %r68;
	xor.b32  	%r71, %r70, %r67;
	xor.b32  	%r152, %r71, %r164;
	add.s32 	%r157, %r157, 724874;
	add.s32 	%r72, %r152, %r157;
	cvt.rn.f32.u32 	%f37, %r72;
	fma.rn.f32 	%f10, %f37, 0f2F800000, 0f2F000000;
	add.f32 	%f38, %f9, 0f3F800000;
	sub.f32 	%f39, %f1, %f38;
	mul.f32 	%f40, %f6, %f39;
	sub.f32 	%f41, %f40, %f7;
	cvt.f64.f32 	%fd29, %f41;
	mul.f64 	%fd30, %fd29, 0d3FF71547652B82FE;
	cvt.rn.f32.f64 	%f25, %fd30;
	// begin inline asm
	ex2.approx.f32.ftz %f24, %f25;
	// end inline asm
	add.f32 	%f42, %f24, 0f3F800000;
	mul.f32 	%f27, %f42, %f42;
	// begin inline asm
	rcp.approx.f32.ftz %f26, %f27;
	// end inline asm
	sub.f32 	%f43, %f1, %f9;
	mul.f32 	%f44, %f6, %f43;
	sub.f32 	%f45, %f44, %f7;
	cvt.f64.f32 	%fd31, %f45;
	mul.f64 	%fd32, %fd31, 0d3FF71547652B82FE;
	cvt.rn.f32.f64 	%f29, %fd32;
	// begin inline asm
	ex2.approx.f32.ftz %f28, %f29;
	// end inline asm
	add.f32 	%f46, %f28, 0f3F800000;
	mul.f32 	%f31, %f46, %f46;
	// begin inline asm
	rcp.approx.f32.ftz %f30, %f31;
	// end inline asm
	sub.f32 	%f11, %f26, %f30;
	cvt.rzi.s32.f32 	%r73, %f38;
	cvt.rn.f32.s32 	%f47, %r73;
	abs.f32 	%f48, %f47;
	cvt.f64.f32 	%fd12, %f48;
	setp.lt.s32 	%p4, %r73, 9;
	@%p4 bra 	$L__BB0_23;
	rcp.rn.f64 	%fd33, %fd12;
	mul.f64 	%fd34, %fd33, %fd33;
	fma.rn.f64 	%fd35, %fd34, 0dBF5AC321034783F9, 0d3F4B68B992738FBF;
	fma.rn.f64 	%fd36, %fd34, %fd35, 0dBF4380D01E4F7B8C;
	fma.rn.f64 	%fd37, %fd34, %fd36, 0d3F4A019FA29F7264;
	fma.rn.f64 	%fd38, %fd34, %fd37, 0dBF66C16C16B2ACEC;
	fma.rn.f64 	%fd39, %fd34, %fd38, 0d3FB5555555555545;
	fma.rn.f64 	%fd13, %fd33, %fd39, 0d3FED67F1C864BEAE;
	{
	.reg .b32 %temp; 
	mov.b64 	{%temp, %r169}, %fd12;
	}
	{
	.reg .b32 %temp; 
	mov.b64 	{%r170, %temp}, %fd12;
	}
	setp.gt.s32 	%p5, %r169, 1048575;
	mov.b32 	%r171, -1023;
	mov.f64 	%fd154, %fd12;
	@%p5 bra 	$L__BB0_17;
	mul.f64 	%fd154, %fd12, 0d4350000000000000;
	{
	.reg .b32 %temp; 
	mov.b64 	{%temp, %r169}, %fd154;
	}
	{
	.reg .b32 %temp; 
	mov.b64 	{%r170, %temp}, %fd154;
	}
	mov.b32 	%r171, -1077;
$L__BB0_17:
	add.s32 	%r77, %r169, -1;
	setp.gt.u32 	%p6, %r77, 2146435070;
	@%p6 bra 	$L__BB0_21;
	shr.u32 	%r80, %r169, 20;
	add.s32 	%r172, %r171, %r80;
	and.b32  	%r81, %r169, 1048575;
	or.b32  	%r82, %r81, 1072693248;
	mov.b64 	%fd155, {%r170, %r82};
	setp.lt.u32 	%p8, %r82, 1073127583;
	@%p8 bra 	$L__BB0_20;
	{
	.reg .b32 %temp; 
	mov.b64 	{%r83, %temp}, %fd155;
	}
	{
	.reg .b32 %temp; 
	mov.b64 	{%temp, %r84}, %fd155;
	}
	add.s32 	%r85, %r84, -1048576;
	mov.b64 	%fd155, {%r83, %r85};
	add.s32 	%r172, %r172, 1;
$L__BB0_20:
	add.f64 	%fd41, %fd155, 0dBFF0000000000000;
	add.f64 	%fd42, %fd155, 0d3FF0000000000000;
	rcp.approx.ftz.f64 	%fd43, %fd42;
	neg.f64 	%fd44, %fd42;
	fma.rn.f64 	%fd45, %fd44, %fd43, 0d3FF0000000000000;
	fma.rn.f64 	%fd46, %fd45, %fd45, %fd45;
	fma.rn.f64 	%fd47, %fd46, %fd43, %fd43;
	mul.f64 	%fd48, %fd41, %fd47;
	fma.rn.f64 	%fd49, %fd41, %fd47, %fd48;
	mul.f64 	%fd50, %fd49, %fd49;
	fma.rn.f64 	%fd51, %fd50, 0d3EB1380B3AE80F1E, 0d3ED0EE258B7A8B04;
	fma.rn.f64 	%fd52, %fd51, %fd50, 0d3EF3B2669F02676F;
	fma.rn.f64 	%fd53, %fd52, %fd50, 0d3F1745CBA9AB0956;
	fma.rn.f64 	%fd54, %fd53, %fd50, 0d3F3C71C72D1B5154;
	fma.rn.f64 	%fd55, %fd54, %fd50, 0d3F624924923BE72D;
	fma.rn.f64 	%fd56, %fd55, %fd50, 0d3F8999999999A3C4;
	fma.rn.f64 	%fd57, %fd56, %fd50, 0d3FB5555555555554;
	sub.f64 	%fd58, %fd41, %fd49;
	add.f64 	%fd59, %fd58, %fd58;
	neg.f64 	%fd60, %fd49;
	fma.rn.f64 	%fd61, %fd60, %fd41, %fd59;
	mul.f64 	%fd62, %fd47, %fd61;
	mul.f64 	%fd63, %fd50, %fd57;
	fma.rn.f64 	%fd64, %fd63, %fd49, %fd62;
	xor.b32  	%r86, %r172, -2147483648;
	mov.b32 	%r87, 1127219200;
	mov.b64 	%fd65, {%r86, %r87};
	sub.f64 	%fd66, %fd65, %fd11;
	fma.rn.f64 	%fd67, %fd66, 0d3FE62E42FEFA39EF, %fd49;
	fma.rn.f64 	%fd68, %fd66, 0dBFE62E42FEFA39EF, %fd67;
	sub.f64 	%fd69, %fd68, %fd49;
	sub.f64 	%fd70, %fd64, %fd69;
	fma.rn.f64 	%fd71, %fd66, 0d3C7ABC9E3B39803F, %fd70;
	add.f64 	%fd156, %fd67, %fd71;
	bra.uni 	$L__BB0_22;
$L__BB0_21:
	fma.rn.f64 	%fd40, %fd154, 0d7FF0000000000000, 0d7FF0000000000000;
	{
	.reg .b32 %temp; 
	mov.b64 	{%temp, %r78}, %fd154;
	}
	and.b32  	%r79, %r78, 2147483647;
	setp.eq.s32 	%p7, %r79, 0;
	selp.f64 	%fd156, 0dFFF0000000000000, %fd40, %p7;
$L__BB0_22:
	mul.f64 	%fd72, %fd156, 0d3FE0000000000000;
	add.f64 	%fd73, %fd12, 0dBFE0000000000000;
	mul.f64 	%fd74, %fd73, %fd72;
	sub.f64 	%fd75, %fd74, %fd12;
	add.f64 	%fd76, %fd13, %fd74;
	add.f64 	%fd157, %fd75, %fd76;
	bra.uni 	$L__BB0_24;
$L__BB0_23:
	cvt.rzi.s32.f64 	%r74, %fd12;
	mul.wide.s32 	%rd4, %r74, 8;
	add.s64 	%rd6, %rd5, %rd4;
	ld.const.f64 	%fd157, [%rd6+-8];
$L__BB0_24:
	mul.f32 	%f51, %f11, 0f3FA66666;
	cvt.rn.f32.f64 	%f52, %fd157;
	mul.f32 	%f53, %f9, %f5;
	sub.f32 	%f54, %f53, %f1;
	sub.f32 	%f55, %f54, %f52;
	cvt.f64.f32 	%fd77, %f55;
	mul.f64 	%fd78, %fd77, 0d3FF71547652B82FE;
	cvt.rn.f32.f64 	%f50, %fd78;
	// begin inline asm
	ex2.approx.f32.ftz %f49, %f50;
	// end inline asm
	mul.f32 	%f56, %f51, %f10;
	setp.geu.f32 	%p9, %f56, %f49;
	cvt.f64.f32 	%fd79, %f51;
	setp.ltu.f64 	%p10, %fd79, 0d3BC79CA10C924223;
	or.pred  	%p11, %p10, %p9;
	mov.u32 	%r155, %r29;
	mov.u32 	%r156, %r30;
	@%p11 bra 	$L__BB0_14;
	cvt.rzi.u32.f32 	%r173, %f9;
$L__BB0_26:
	cvta.to.global.u64 	%rd15, %rd1;
	mul.wide.u32 	%rd16, %r1, 4;
	add.s64 	%rd17, %rd15, %rd16;
	st.global.u32 	[%rd17], %r173;
$L__BB0_27:
	ret;

}
	// .globl	_Z12sim_severityPfPjS_j
.visible .entry _Z12sim_severityPfPjS_j(
	.param .u64 .ptr .align 1 _Z12sim_severityPfPjS_j_param_0,
	.param .u64 .ptr .align 1 _Z12sim_severityPfPjS_j_param_1,
	.param .u64 .ptr .align 1 _Z12sim_severityPfPjS_j_param_2,
	.param .u32 _Z12sim_severityPfPjS_j_param_3
)
{
	.reg .pred 	%p<94>;
	.reg .b32 	%r<277>;
	.reg .b32 	%f<8>;
	.reg .b64 	%rd<46>;
	.reg .b64 	%fd<168>;

	ld.param.u64 	%rd4, [_Z12sim_severityPfPjS_j_param_1];
	ld.param.u64 	%rd5, [_Z12sim_severityPfPjS_j_param_2];
	ld.param.u32 	%r55, [_Z12sim_severityPfPjS_j_param_3];
	mov.u32 	%r56, %ctaid.x;
	mov.u32 	%r57, %ntid.x;
	mov.u32 	%r58, %tid.x;
	mad.lo.s32 	%r1, %r56, %r57, %r58;
	setp.ge.u32 	%p6, %r1, %r55;
	@%p6 bra 	$L__BB1_50;
	cvta.to.global.u64 	%rd6, %rd4;
	cvta.to.global.u64 	%rd1, %rd5;
	ld.global.f32 	%f1, [%rd1+8];
	mul.wide.u32 	%rd7, %r1, 4;
	add.s64 	%rd8, %rd6, %rd7;
	ld.global.u32 	%r2, [%rd8];
	setp.eq.s32 	%p7, %r2, 0;
	mov.f32 	%f7, 0f00000000;
	@%p7 bra 	$L__BB1_49;
	ld.global.f32 	%f5, [%rd1+4];
	cvt.f64.f32 	%fd56, %f5;
	xor.b32  	%r59, %r1, -1429050551;
	mul.lo.s32 	%r256, %r59, 1099087573;
	add.s32 	%r265, %r256, 5783321;
	xor.b32  	%r264, %r256, 362436069;
	add.s32 	%r263, %r256, 123456789;
	add.s32 	%r262, %r256, -638133224;
	rcp.rn.f64 	%fd1, %fd56;
	{
	.reg .b32 %temp; 
	mov.b64 	{%temp, %r8}, %fd1;
	}
	shr.u32 	%r60, %r8, 20;
	and.b32  	%r61, %r60, 2047;
	add.s32 	%r62, %r61, -1012;
	mov.b64 	%rd9, %fd1;
	shl.b64 	%rd10, %rd9, %r62;
	setp.eq.s64 	%p93, %rd10, -9223372036854775808;
	cvt.rzi.f64.f64 	%fd2, %fd1;
	abs.f64 	%fd3, %fd1;
	setp.neu.f64 	%p9, %fd3, 0d3FE0000000000000;
	and.pred  	%p2, %p9, %p93;
	setp.lt.s32 	%p10, %r8, 0;
	setp.num.f64 	%p11, %fd1, %fd1;
	selp.b32 	%r9, 0, 2146435072, %p10;
	and.b32  	%r10, %r8, 2147483647;
	@%p11 bra 	$L__BB1_18;
	setp.eq.s32 	%p62, %r2, 1;
	mov.f64 	%fd167, 0d0000000000000000;
	@%p62 bra 	$L__BB1_13;
	and.b32  	%r179, %r2, -2;
	neg.s32 	%r255, %r179;
	mov.b32 	%r259, -589760388;
	mov.b32 	%r258, -123459836;
	mov.f64 	%fd167, 0d0000000000000000;
$L__BB1_5:
	mov.u32 	%r18, %r265;
	shr.u32 	%r183, %r263, 2;
	xor.b32  	%r184, %r183, %r263;
	shl.b32 	%r185, %r18, 4;
	shl.b32 	%r186, %r184, 1;
	xor.b32  	%r187, %r185, %r186;
	xor.b32  	%r188, %r187, %r18;
	xor.b32  	%r19, %r188, %r184;
	add.s32 	%r189, %r256, %r19;
	add.s32 	%r190, %r189, -637770787;
	shr.u32 	%r191, %r264, 2;
	xor.b32  	%r192, %r191, %r264;
	shl.b32 	%r193, %r19, 4;
	shl.b32 	%r194, %r192, 1;
	xor.b32  	%r195, %r194, %r193;
	xor.b32  	%r196, %r195, %r192;
	xor.b32  	%r20, %r196, %r19;
	add.s32 	%r197, %r256, %r20;
	add.s32 	%r198, %r197, -637408350;
	cvt.u64.u32 	%rd30, %r190;
	mul.wide.u32 	%rd31, %r198, 2097152;
	xor.b64  	%rd32, %rd31, %rd30;
	cvt.rn.f64.u64 	%fd104, %rd32;
	fma.rn.f64 	%fd105, %fd104, 0d3CA0000000000000, 0d3C90000000000000;
	mov.f64 	%fd106, 0d3FF0000000000000;
	sub.f64 	%fd5, %fd106, %fd105;
	{
	.reg .b32 %temp; 
	mov.b64 	{%temp, %r21}, %fd5;
	}
	setp.eq.f64 	%p63, %fd5, 0d0000000000000000;
	@%p63 bra 	$L__BB1_7;
	abs.f64 	%fd107, %fd5;
	{ // callseq 3, 0
	.param .b64 param0;
	st.param.f64 	[param0], %fd107;
	.param .b64 param1;
	st.param.f64 	[param1], %fd1;
	.param .b64 retval0;
	call.uni (retval0), 
	__internal_accurate_pow, 
	(
	param0, 
	param1
	);
	ld.param.f64 	%fd108, [retval0];
	} // callseq 3
	setp.lt.s32 	%p64, %r21, 0;
	setp.neu.f64 	%p65, %fd1, %fd2;
	neg.f64 	%fd110, %fd108;
	setp.eq.s64 	%p66, %rd10, -9223372036854775808;
	selp.f64 	%fd111, %fd110, %fd108, %p66;
	selp.f64 	%fd112, %fd111, %fd108, %p64;
	selp.f64 	%fd113, 0dFFF8000000000000, %fd112, %p65;
	selp.f64 	%fd153, %fd113, %fd112, %p64;
	bra.uni 	$L__BB1_8;
$L__BB1_7:
	setp.lt.s32 	%p67, %r8, 0;
	selp.b32 	%r199, %r21, 0, %p2;
	or.b32  	%r200, %r199, 2146435072;
	selp.b32 	%r201, %r200, %r199, %p67;
	mov.b32 	%r202, 0;
	mov.b64 	%fd153, {%r202, %r201};
$L__BB1_8:
	setp.eq.f64 	%p68, %fd1, 0d0000000000000000;
	setp.eq.s64 	%p69, %rd10, -9223372036854775808;
	add.f64 	%fd114, %fd1, %fd5;
	{
	.reg .b32 %temp; 
	mov.b64 	{%temp, %r203}, %fd114;
	}
	and.b32  	%r204, %r203, 2146435072;
	setp.eq.s32 	%p70, %r204, 2146435072;
	add.rn.f64 	%fd115, %fd5, %fd1;
	selp.f64 	%fd116, %fd115, %fd153, %p70;
	setp.eq.f64 	%p71, %fd5, 0d3FF0000000000000;
	selp.f64 	%fd117, 0d3FF0000000000000, %fd116, %p68;
	selp.f64 	%fd118, 0d3FF0000000000000, %fd117, %p71;
	cvt.f64.f32 	%fd9, %f1;
	div.rn.f64 	%fd119, %fd9, %fd118;
	add.f64 	%fd10, %fd167, %fd119;
	shr.u32 	%r205, %r258, 2;
	xor.b32  	%r206, %r205, %r258;
	shl.b32 	%r207, %r20, 4;
	shl.b32 	%r208, %r206, 1;
	xor.b32  	%r209, %r207, %r208;
	xor.b32  	%r210, %r209, %r20;
	xor.b32  	%r22, %r210, %r206;
	add.s32 	%r211, %r256, %r22;
	add.s32 	%r212, %r211, -637045913;
	shr.u32 	%r213, %r259, 2;
	xor.b32  	%r214, %r213, %r259;
	shl.b32 	%r215, %r22, 4;
	shl.b32 	%r216, %r214, 1;
	xor.b32  	%r217, %r216, %r215;
	xor.b32  	%r218, %r217, %r214;
	xor.b32  	%r265, %r218, %r22;
	add.s32 	%r219, %r256, %r265;
	add.s32 	%r220, %r219, -636683476;
	cvt.u64.u32 	%rd33, %r212;
	mul.wide.u32 	%rd34, %r220, 2097152;
	xor.b64  	%rd35, %rd34, %rd33;
	cvt.rn.f64.u64 	%fd120, %rd35;
	fma.rn.f64 	%fd121, %fd120, 0d3CA0000000000000, 0d3C90000000000000;
	mov.f64 	%fd122, 0d3FF0000000000000;
	sub.f64 	%fd11, %fd122, %fd121;
	{
	.reg .b32 %temp; 
	mov.b64 	{%temp, %r24}, %fd11;
	}
	abs.f64 	%fd123, %fd11;
	{ // callseq 4, 0
	.param .b64 param0;
	st.param.f64 	[param0], %fd123;
	.param .b64 param1;
	st.param.f64 	[param1], %fd1;
	.param .b64 retval0;
	call.uni (retval0), 
	__internal_accurate_pow, 
	(
	param0, 
	param1
	);
	ld.param.f64 	%fd124, [retval0];
	} // callseq 4
	setp.lt.s32 	%p72, %r24, 0;
	neg.f64 	%fd126, %fd124;
	selp.f64 	%fd127, %fd126, %fd124, %p69;
	selp.f64 	%fd12, %fd127, %fd124, %p72;
	setp.eq.f64 	%p73, %fd11, 0d0000000000000000;
	@%p73 bra 	$L__BB1_10;
	setp.neu.f64 	%p75, %fd1, %fd2;
	selp.f64 	%fd128, 0dFFF8000000000000, %fd12, %p75;
	selp.f64 	%fd154, %fd128, %fd12, %p72;
	bra.uni 	$L__BB1_11;
$L__BB1_10:
	setp.lt.s32 	%p76, %r8, 0;
	selp.b32 	%r221, %r24, 0, %p2;
	or.b32  	%r222, %r221, 2146435072;
	selp.b32 	%r223, %r222, %r221, %p76;
	mov.b32 	%r224, 0;
	mov.b64 	%fd154, {%r224, %r223};
$L__BB1_11:
	add.f64 	%fd129, %fd1, %fd11;
	{
	.reg .b32 %temp; 
	mov.b64 	{%temp, %r225}, %fd129;
	}
	and.b32  	%r226, %r225, 2146435072;
	setp.eq.s32 	%p78, %r226, 2146435072;
	add.rn.f64 	%fd130, %fd11, %fd1;
	selp.f64 	%fd131, %fd130, %fd154, %p78;
	setp.eq.f64 	%p79, %fd11, 0d3FF0000000000000;
	selp.f64 	%fd132, 0d3FF0000000000000, %fd131, %p68;
	selp.f64 	%fd133, 0d3FF0000000000000, %fd132, %p79;
	div.rn.f64 	%fd134, %fd9, %fd133;
	add.f64 	%fd167, %fd10, %fd134;
	add.s32 	%r256, %r256, 1449748;
	add.s32 	%r255, %r255, 2;
	setp.ne.s32 	%p80, %r255, 0;
	mov.u32 	%r264, %r19;
	mov.u32 	%r258, %r20;
	mov.u32 	%r259, %r22;
	mov.u32 	%r263, %r18;
	@%p80 bra 	$L__BB1_5;
	add.s32 	%r262, %r256, -638133224;
	mov.u32 	%r263, %r18;
	mov.u32 	%r264, %r19;
$L__BB1_13:
	and.b32  	%r227, %r2, 1;
	setp.eq.b32 	%p81, %r227, 1;
	not.pred 	%p82, %p81;
	@%p82 bra 	$L__BB1_48;
	shr.u32 	%r228, %r263, 2;
	xor.b32  	%r229, %r228, %r263;
	shl.b32 	%r230, %r265, 4;
	shl.b32 	%r231, %r229, 1;
	xor.b32  	%r232, %r230, %r231;
	xor.b32  	%r233, %r232, %r265;
	xor.b32  	%r234, %r233, %r229;
	add.s32 	%r235, %r262, %r234;
	add.s32 	%r236, %r235, 362437;
	shr.u32 	%r237, %r264, 2;
	xor.b32  	%r238, %r237, %r264;
	shl.b32 	%r239, %r234, 4;
	shl.b32 	%r240, %r238, 1;
	xor.b32  	%r241, %r240, %r239;
	xor.b32  	%r242, %r241, %r238;
	xor.b32  	%r243, %r242, %r234;
	add.s32 	%r244, %r262, %r243;
	add.s32 	%r245, %r244, 724874;
	cvt.u64.u32 	%rd36, %r236;
	mul.wide.u32 	%rd37, %r245, 2097152;
	xor.b64  	%rd38, %rd37, %rd36;
	cvt.rn.f64.u64 	%fd135, %rd38;
	fma.rn.f64 	%fd136, %fd135, 0d3CA0000000000000, 0d3C90000000000000;
	mov.f64 	%fd137, 0d3FF0000000000000;
	sub.f64 	%fd19, %fd137, %fd136;
	{
	.reg .b32 %temp; 
	mov.b64 	{%temp, %r32}, %fd19;
	}
	setp.eq.f64 	%p83, %fd19, 0d0000000000000000;
	@%p83 bra 	$L__BB1_16;
	abs.f64 	%fd138, %fd19;
	{ // callseq 5, 0
	.param .b64 param0;
	st.param.f64 	[param0], %fd138;
	.param .b64 param1;
	st.param.f64 	[param1], %fd1;
	.param .b64 retval0;
	call.uni (retval0), 
	__internal_accurate_pow, 
	(
	param0, 
	param1
	);
	ld.param.f64 	%fd139, [retval0];
	} // callseq 5
	setp.lt.s32 	%p84, %r32, 0;
	setp.neu.f64 	%p85, %fd1, %fd2;
	neg.f64 	%fd141, %fd139;
	shr.u32 	%r246, %r8, 20;
	and.b32  	%r247, %r246, 2047;
	add.s32 	%r248, %r247, -1012;
	shl.b64 	%rd40, %rd9, %r248;
	setp.eq.s64 	%p86, %rd40, -9223372036854775808;
	selp.f64 	%fd142, %fd141, %fd139, %p86;
	selp.f64 	%fd143, %fd142, %fd139, %p84;
	selp.f64 	%fd144, 0dFFF8000000000000, %fd143, %p85;
	selp.f64 	%fd157, %fd144, %fd143, %p84;
	bra.uni 	$L__BB1_17;
$L__BB1_16:
	setp.lt.s32 	%p87, %r8, 0;
	selp.b32 	%r249, %r32, 0, %p2;
	or.b32  	%r250, %r249, 2146435072;
	selp.b32 	%r251, %r250, %r249, %p87;
	mov.b32 	%r252, 0;
	mov.b64 	%fd157, {%r252, %r251};
$L__BB1_17:
	setp.eq.f64 	%p88, %fd1, 0d0000000000000000;
	add.f64 	%fd145, %fd1, %fd19;
	{
	.reg .b32 %temp; 
	mov.b64 	{%temp, %r253}, %fd145;
	}
	and.b32  	%r254, %r253, 2146435072;
	setp.eq.s32 	%p89, %r254, 2146435072;
	add.rn.f64 	%fd146, %fd19, %fd1;
	selp.f64 	%fd147, %fd146, %fd157, %p89;
	setp.eq.f64 	%p90, %fd19, 0d3FF0000000000000;
	selp.f64 	%fd148, 0d3FF0000000000000, %fd147, %p88;
	selp.f64 	%fd149, 0d3FF0000000000000, %fd148, %p90;
	cvt.f64.f32 	%fd150, %f1;
	div.rn.f64 	%fd151, %fd150, %fd149;
	add.f64 	%fd167, %fd167, %fd151;
	bra.uni 	$L__BB1_48;
$L__BB1_18:
	setp.eq.s32 	%p12, %r2, 1;
	mov.f64 	%fd167, 0d0000000000000000;
	@%p12 bra 	$L__BB1_38;
	and.b32  	%r65, %r2, -2;
	neg.s32 	%r266, %r65;
	mov.b32 	%r270, -589760388;
	mov.b32 	%r269, -123459836;
	mov.f64 	%fd167, 0d0000000000000000;
$L__BB1_20:
	mov.u32 	%r36, %r263;
	mov.u32 	%r263, %r265;
	mov.u32 	%r39, %r270;
	mov.u32 	%r38, %r269;
	mov.u32 	%r37, %r264;
	shr.u32 	%r66, %r36, 2;
	xor.b32  	%r67, %r66, %r36;
	shl.b32 	%r68, %r263, 4;
	shl.b32 	%r69, %r67, 1;
	xor.b32  	%r70, %r68, %r69;
	xor.b32  	%r71, %r70, %r263;
	xor.b32  	%r264, %r71, %r67;
	add.s32 	%r72, %r256, %r264;
	add.s32 	%r73, %r72, -637770787;
	shr.u32 	%r74, %r37, 2;
	xor.b32  	%r75, %r74, %r37;
	shl.b32 	%r76, %r264, 4;
	shl.b32 	%r77, %r75, 1;
	xor.b32  	%r78, %r77, %r76;
	xor.b32  	%r79, %r78, %r75;
	xor.b32  	%r269, %r79, %r264;
	add.s32 	%r80, %r256, %r269;
	add.s32 	%r81, %r80, -637408350;
	cvt.u64.u32 	%rd11, %r73;
	mul.wide.u32 	%rd12, %r81, 2097152;
	xor.b64  	%rd13, %rd12, %rd11;
	cvt.rn.f64.u64 	%fd60, %rd13;
	fma.rn.f64 	%fd61, %fd60, 0d3CA0000000000000, 0d3C90000000000000;
	mov.f64 	%fd62, 0d3FF0000000000000;
	sub.f64 	%fd25, %fd62, %fd61;
	{
	.reg .b32 %temp; 
	mov.b64 	{%temp, %r43}, %fd25;
	}
	abs.f64 	%fd26, %fd25;
	setp.neu.f64 	%p13, %fd25, 0d0000000000000000;
	@%p13 bra 	$L__BB1_22;
	setp.lt.s32 	%p17, %r8, 0;
	selp.b32 	%r85, %r43, 0, %p2;
	or.b32  	%r86, %r85, 2146435072;
	selp.b32 	%r87, %r86, %r85, %p17;
	mov.b32 	%r88, 0;
	mov.b64 	%fd160, {%r88, %r87};
	mov.pred 	%p91, %p2;
	bra.uni 	$L__BB1_23;
$L__BB1_22:
	{ // callseq 0, 0
	.param .b64 param0;
	st.param.f64 	[param0], %fd26;
	.param .b64 param1;
	st.param.f64 	[param1], %fd1;
	.param .b64 retval0;
	call.uni (retval0), 
	__internal_accurate_pow, 
	(
	param0, 
	param1
	);
	ld.param.f64 	%fd63, [retval0];
	} // callseq 0
	setp.lt.s32 	%p14, %r43, 0;
	setp.neu.f64 	%p15, %fd1, %fd2;
	neg.f64 	%fd65, %fd63;
	shr.u32 	%r82, %r8, 20;
	and.b32  	%r83, %r82, 2047;
	add.s32 	%r84, %r83, -1012;
	shl.b64 	%rd15, %rd9, %r84;
	setp.eq.s64 	%p16, %rd15, -9223372036854775808;
	selp.f64 	%fd66, %fd65, %fd63, %p16;
	selp.f64 	%fd67, %fd66, %fd63, %p14;
	selp.f64 	%fd68, 0dFFF8000000000000, %fd67, %p15;
	selp.f64 	%fd160, %fd68, %fd67, %p14;
	mov.pred 	%p91, %p93;
$L__BB1_23:
	add.f64 	%fd69, %fd1, %fd25;
	{
	.reg .b32 %temp; 
	mov.b64 	{%temp, %r89}, %fd69;
	}
	and.b32  	%r90, %r89, 2146435072;
	setp.ne.s32 	%p18, %r90, 2146435072;
	@%p18 bra 	$L__BB1_28;
	setp.neu.f64 	%p19, %fd3, 0d7FF0000000000000;
	@%p19 bra 	$L__BB1_26;
	setp.lt.s32 	%p23, %r8, 0;
	setp.gt.f64 	%p24, %fd26, 0d3FF0000000000000;
	selp.b32 	%r97, 2146435072, 0, %p24;
	xor.b32  	%r98, %r97, 2146435072;
	selp.b32 	%r99, %r98, %r97, %p23;
	setp.eq.f64 	%p25, %fd25, 0dBFF0000000000000;
	selp.b32 	%r100, 1072693248, %r99, %p25;
	mov.b32 	%r101, 0;
	mov.b64 	%fd160, {%r101, %r100};
	bra.uni 	$L__BB1_28;
$L__BB1_26:
	setp.neu.f64 	%p20, %fd26, 0d7FF0000000000000;
	@%p20 bra 	$L__BB1_28;
	setp.lt.s32 	%p21, %r43, 0;
	setp.ne.s32 	%p22, %r10, 1071644672;
	or.b32  	%r92, %r9, -2147483648;
	selp.b32 	%r93, %r92, %r9, %p22;
	selp.b32 	%r94, %r93, %r9, %p91;
	selp.b32 	%r95, %r94, %r9, %p21;
	mov.b32 	%r96, 0;
	mov.b64 	%fd160, {%r96, %r95};
$L__BB1_28:
	setp.eq.f64 	%p26, %fd1, 0d0000000000000000;
	shr.u32 	%r102, %r8, 20;
	and.b32  	%r103, %r102, 2047;
	add.s32 	%r104, %r103, -1012;
	shl.b64 	%rd18, %rd9, %r104;
	setp.eq.s64 	%p27, %rd18, -9223372036854775808;
	setp.eq.f64 	%p28, %fd25, 0d3FF0000000000000;
	selp.f64 	%fd70, 0d3FF0000000000000, %fd160, %p26;
	selp.f64 	%fd71, 0d3FF0000000000000, %fd70, %p28;
	cvt.f64.f32 	%fd72, %f1;
	div.rn.f64 	%fd73, %fd72, %fd71;
	add.f64 	%fd33, %fd167, %fd73;
	shr.u32 	%r105, %r38, 2;
	xor.b32  	%r106, %r105, %r38;
	shl.b32 	%r107, %r269, 4;
	shl.b32 	%r108, %r106, 1;
	xor.b32  	%r109, %r107, %r108;
	xor.b32  	%r110, %r109, %r269;
	xor.b32  	%r270, %r110, %r106;
	add.s32 	%r111, %r256, %r270;
	add.s32 	%r112, %r111, -637045913;
	shr.u32 	%r113, %r39, 2;
	xor.b32  	%r114, %r113, %r39;
	shl.b32 	%r115, %r270, 4;
	shl.b32 	%r116, %r114, 1;
	xor.b32  	%r117, %r116, %r115;
	xor.b32  	%r118, %r117, %r114;
	xor.b32  	%r265, %r118, %r270;
	add.s32 	%r119, %r256, %r265;
	add.s32 	%r120, %r119, -636683476;
	cvt.u64.u32 	%rd20, %r112;
	mul.wide.u32 	%rd21, %r120, 2097152;
	xor.b64  	%rd22, %rd21, %rd20;
	cvt.rn.f64.u64 	%fd74, %rd22;
	fma.rn.f64 	%fd75, %fd74, 0d3CA0000000000000, 0d3C90000000000000;
	mov.f64 	%fd76, 0d3FF0000000000000;
	sub.f64 	%fd34, %fd76, %fd75;
	{
	.reg .b32 %temp; 
	mov.b64 	{%temp, %r46}, %fd34;
	}
	abs.f64 	%fd35, %fd34;
	{ // callseq 1, 0
	.param .b64 param0;
	st.param.f64 	[param0], %fd35;
	.param .b64 param1;
	st.param.f64 	[param1], %fd1;
	.param .b64 retval0;
	call.uni (retval0), 
	__internal_accurate_pow, 
	(
	param0, 
	param1
	);
	ld.param.f64 	%fd77, [retval0];
	} // callseq 1
	setp.lt.s32 	%p29, %r46, 0;
	neg.f64 	%fd79, %fd77;
	selp.f64 	%fd80, %fd79, %fd77, %p27;
	selp.f64 	%fd36, %fd80, %fd77, %p29;
	setp.eq.f64 	%p30, %fd34, 0d0000000000000000;
	@%p30 bra 	$L__BB1_30;
	setp.neu.f64 	%p32, %fd1, %fd2;
	selp.f64 	%fd81, 0dFFF8000000000000, %fd36, %p32;
	selp.f64 	%fd162, %fd81, %fd36, %p29;
	mov.pred 	%p92, %p93;
	bra.uni 	$L__BB1_31;
$L__BB1_30:
	setp.lt.s32 	%p33, %r8, 0;
	selp.b32 	%r121, %r46, 0, %p2;
	or.b32  	%r122, %r121, 2146435072;
	selp.b32 	%r123, %r122, %r121, %p33;
	mov.b32 	%r124, 0;
	mov.b64 	%fd162, {%r124, %r123};
	mov.pred 	%p92, %p2;
$L__BB1_31:
	add.f64 	%fd82, %fd1, %fd34;
	{
	.reg .b32 %temp; 
	mov.b64 	{%temp, %r125}, %fd82;
	}
	and.b32  	%r126, %r125, 2146435072;
	setp.ne.s32 	%p34, %r126, 2146435072;
	@%p34 bra 	$L__BB1_36;
	setp.eq.f64 	%p35, %fd3, 0d7FF0000000000000;
	@%p35 bra 	$L__BB1_35;
	setp.neu.f64 	%p36, %fd35, 0d7FF0000000000000;
	@%p36 bra 	$L__BB1_36;
	setp.ne.s32 	%p38, %r10, 1071644672;
	or.b32  	%r128, %r9, -2147483648;
	selp.b32 	%r129, %r128, %r9, %p38;
	selp.b32 	%r130, %r129, %r9, %p92;
	selp.b32 	%r131, %r130, %r9, %p29;
	mov.b32 	%r132, 0;
	mov.b64 	%fd162, {%r132, %r131};
	bra.uni 	$L__BB1_36;
$L__BB1_35:
	setp.lt.s32 	%p39, %r8, 0;
	setp.gt.f64 	%p40, %fd35, 0d3FF0000000000000;
	selp.b32 	%r133, 2146435072, 0, %p40;
	xor.b32  	%r134, %r133, 2146435072;
	selp.b32 	%r135, %r134, %r133, %p39;
	setp.eq.f64 	%p41, %fd34, 0dBFF0000000000000;
	selp.b32 	%r136, 1072693248, %r135, %p41;
	mov.b32 	%r137, 0;
	mov.b64 	%fd162, {%r137, %r136};
$L__BB1_36:
	setp.eq.f64 	%p43, %fd34, 0d3FF0000000000000;
	selp.f64 	%fd83, 0d3FF0000000000000, %fd162, %p26;
	selp.f64 	%fd84, 0d3FF0000000000000, %fd83, %p43;
	cvt.f64.f32 	%fd85, %f1;
	div.rn.f64 	%fd86, %fd85, %fd84;
	add.f64 	%fd167, %fd33, %fd86;
	add.s32 	%r256, %r256, 1449748;
	add.s32 	%r266, %r266, 2;
	setp.ne.s32 	%p44, %r266, 0;
	@%p44 bra 	$L__BB1_20;
	add.s32 	%r262, %r256, -638133224;
$L__BB1_38:
	and.b32  	%r138, %r2, 1;
	setp.eq.b32 	%p45, %r138, 1;
	not.pred 	%p46, %p45;
	@%p46 bra 	$L__BB1_48;
	shr.u32 	%r139, %r263, 2;
	xor.b32  	%r140, %r139, %r263;
	shl.b32 	%r141, %r265, 4;
	shl.b32 	%r142, %r140, 1;
	xor.b32  	%r143, %r141, %r142;
	xor.b32  	%r144, %r143, %r265;
	xor.b32  	%r145, %r144, %r140;
	add.s32 	%r146, %r262, %r145;
	add.s32 	%r147, %r146, 362437;
	shr.u32 	%r148, %r264, 2;
	xor.b32  	%r149, %r148, %r264;
	shl.b32 	%r150, %r145, 4;
	shl.b32 	%r151, %r149, 1;
	xor.b32  	%r152, %r151, %r150;
	xor.b32  	%r153, %r152, %r149;
	xor.b32  	%r154, %r153, %r145;
	add.s32 	%r155, %r262, %r154;
	add.s32 	%r156, %r155, 724874;
	cvt.u64.u32 	%rd23, %r147;
	mul.wide.u32 	%rd24, %r156, 2097152;
	xor.b64  	%rd25, %rd24, %rd23;
	cvt.rn.f64.u64 	%fd87, %rd25;
	fma.rn.f64 	%fd88, %fd87, 0d3CA0000000000000, 0d3C90000000000000;
	mov.f64 	%fd89, 0d3FF0000000000000;
	sub.f64 	%fd46, %fd89, %fd88;
	{
	.reg .b32 %temp; 
	mov.b64 	{%temp, %r54}, %fd46;
	}
	abs.f64 	%fd47, %fd46;
	setp.eq.f64 	%p47, %fd46, 0d0000000000000000;
	@%p47 bra 	$L__BB1_41;
	{ // callseq 2, 0
	.param .b64 param0;
	st.param.f64 	[param0], %fd47;
	.param .b64 param1;
	st.param.f64 	[param1], %fd1;
	.param .b64 retval0;
	call.uni (retval0), 
	__internal_accurate_pow, 
	(
	param0, 
	param1
	);
	ld.param.f64 	%fd90, [retval0];
	} // callseq 2
	setp.lt.s32 	%p48, %r54, 0;
	setp.neu.f64 	%p49, %fd1, %fd2;
	neg.f64 	%fd92, %fd90;
	mov.b64 	%rd26, %fd1;
	shr.u32 	%r157, %r8, 20;
	and.b32  	%r158, %r157, 2047;
	add.s32 	%r159, %r158, -1012;
	shl.b64 	%rd27, %rd26, %r159;
	setp.eq.s64 	%p50, %rd27, -9223372036854775808;
	selp.f64 	%fd93, %fd92, %fd90, %p50;
	selp.f64 	%fd94, %fd93, %fd90, %p48;
	selp.f64 	%fd95, 0dFFF8000000000000, %fd94, %p49;
	selp.f64 	%fd166, %fd95, %fd94, %p48;
	bra.uni 	$L__BB1_42;
$L__BB1_41:
	setp.lt.s32 	%p51, %r8, 0;
	selp.b32 	%r160, %r54, 0, %p2;
	or.b32  	%r161, %r160, 2146435072;
	selp.b32 	%r162, %r161, %r160, %p51;
	mov.b32 	%r163, 0;
	mov.b64 	%fd166, {%r163, %r162};
	mov.pred 	%p93, %p2;
$L__BB1_42:
	add.f64 	%fd96, %fd1, %fd46;
	{
	.reg .b32 %temp; 
	mov.b64 	{%temp, %r164}, %fd96;
	}
	and.b32  	%r165, %r164, 2146435072;
	setp.ne.s32 	%p52, %r165, 2146435072;
	@%p52 bra 	$L__BB1_47;
	setp.eq.f64 	%p53, %fd3, 0d7FF0000000000000;
	@%p53 bra 	$L__BB1_46;
	setp.neu.f64 	%p54, %fd47, 0d7FF0000000000000;
	@%p54 bra 	$L__BB1_47;
	setp.lt.s32 	%p55, %r54, 0;
	setp.ne.s32 	%p56, %r10, 1071644672;
	or.b32  	%r167, %r9, -2147483648;
	selp.b32 	%r168, %r167, %r9, %p56;
	selp.b32 	%r169, %r168, %r9, %p93;
	selp.b32 	%r170, %r169, %r9, %p55;
	mov.b32 	%r171, 0;
	mov.b64 	%fd166, {%r171, %r170};
	bra.uni 	$L__BB1_47;
$L__BB1_46:
	setp.lt.s32 	%p57, %r8, 0;
	setp.gt.f64 	%p58, %fd47, 0d3FF0000000000000;
	selp.b32 	%r172, 2146435072, 0, %p58;
	xor.b32  	%r173, %r172, 2146435072;
	selp.b32 	%r174, %r173, %r172, %p57;
	setp.eq.f64 	%p59, %fd46, 0dBFF0000000000000;
	selp.b32 	%r175, 1072693248, %r174, %p59;
	mov.b32 	%r176, 0;
	mov.b64 	%fd166, {%r176, %r175};
$L__BB1_47:
	setp.eq.f64 	%p60, %fd1, 0d0000000000000000;
	setp.eq.f64 	%p61, %fd46, 0d3FF0000000000000;
	selp.f64 	%fd97, 0d3FF0000000000000, %fd166, %p60;
	selp.f64 	%fd98, 0d3FF0000000000000, %fd97, %p61;
	cvt.f64.f32 	%fd99, %f1;
	div.rn.f64 	%fd100, %fd99, %fd98;
	add.f64 	%fd167, %fd167, %fd100;
$L__BB1_48:
	cvt.rn.f32.f64 	%f7, %fd167;
$L__BB1_49:
	ld.param.u64 	%rd45, [_Z12sim_severityPfPjS_j_param_0];
	cvta.to.global.u64 	%rd42, %rd45;
	mul.wide.u32 	%rd43, %r1, 4;
	add.s64 	%rd44, %rd42, %rd43;
	st.global.f32 	[%rd44], %f7;
$L__BB1_50:
	ret;

}
.func  (.param .b64 func_retval0) __internal_accurate_pow(
	.param .b64 __internal_accurate_pow_param_0,
	.param .b64 __internal_accurate_pow_param_1
)
{
	.reg .pred 	%p<8>;
	.reg .b32 	%r<49>;
	.reg .b32 	%f<3>;
	.reg .b64 	%fd<109>;

	ld.param.f64 	%fd10, [__internal_accurate_pow_param_0];
	ld.param.f64 	%fd11, [__internal_accurate_pow_param_1];
	{
	.reg .b32 %temp; 
	mov.b64 	{%temp, %r46}, %fd10;
	}
	{
	.reg .b32 %temp; 
	mov.b64 	{%r45, %temp}, %fd10;
	}
	shr.u32 	%r47, %r46, 20;
	setp.gt.u32 	%p1, %r46, 1048575;
	@%p1 bra 	$L__BB2_2;
	mul.f64 	%fd12, %fd10, 0d4350000000000000;
	{
	.reg .b32 %temp; 
	mov.b64 	{%temp, %r46}, %fd12;
	}
	{
	.reg .b32 %temp; 
	mov.b64 	{%r45, %temp}, %fd12;
	}
	shr.u32 	%r16, %r46, 20;
	add.s32 	%r47, %r16, -54;
$L__BB2_2:
	add.s32 	%r48, %r47, -1023;
	and.b32  	%r17, %r46, -2146435073;
	or.b32  	%r18, %r17, 1072693248;
	mov.b64 	%fd107, {%r45, %r18};
	setp.lt.u32 	%p2, %r18, 1073127583;
	@%p2 bra 	$L__BB2_4;
	{
	.reg .b32 %temp; 
	mov.b64 	{%r19, %temp}, %fd107;
	}
	{
	.reg .b32 %temp; 
	mov.b64 	{%temp, %r20}, %fd107;
	}
	add.s32 	%r21, %r20, -1048576;
	mov.b64 	%fd107, {%r19, %r21};
	add.s32 	%r48, %r47, -1022;
$L__BB2_4:
	add.f64 	%fd13, %fd107, 0dBFF0000000000000;
	add.f64 	%fd14, %fd107, 0d3FF0000000000000;
	rcp.approx.ftz.f64 	%fd15, %fd14;
	neg.f64 	%fd16, %fd14;
	fma.rn.f64 	%fd17, %fd16, %fd15, 0d3FF0000000000000;
	fma.rn.f64 	%fd18, %fd17, %fd17, %fd17;
	fma.rn.f64 	%fd19, %fd18, %fd15, %fd15;
	mul.f64 	%fd20, %fd13, %fd19;
	fma.rn.f64 	%fd21, %fd13, %fd19, %fd20;
	mul.f64 	%fd22, %fd21, %fd21;
	fma.rn.f64 	%fd23, %fd22, 0d3EB0F5FF7D2CAFE2, 0d3ED0F5D241AD3B5A;
	fma.rn.f64 	%fd24, %fd23, %fd22, 0d3EF3B20A75488A3F;
	fma.rn.f64 	%fd25, %fd24, %fd22, 0d3F1745CDE4FAECD5;
	fma.rn.f64 	%fd26, %fd25, %fd22, 0d3F3C71C7258A578B;
	fma.rn.f64 	%fd27, %fd26, %fd22, 0d3F6249249242B910;
	fma.rn.f64 	%fd28, %fd27, %fd22, 0d3F89999999999DFB;
	sub.f64 	%fd29, %fd13, %fd21;
	add.f64 	%fd30, %fd29, %fd29;
	neg.f64 	%fd31, %fd21;
	fma.rn.f64 	%fd32, %fd31, %fd13, %fd30;
	mul.f64 	%fd33, %fd19, %fd32;
	fma.rn.f64 	%fd34, %fd22, %fd28, 0d3FB5555555555555;
	mov.f64 	%fd35, 0d3FB5555555555555;
	sub.f64 	%fd36, %fd35, %fd34;
	fma.rn.f64 	%fd37, %fd22, %fd28, %fd36;
	add.f64 	%fd38, %fd37, 0dBC46A4CB00B9E7B0;
	add.f64 	%fd39, %fd34, %fd38;
	sub.f64 	%fd40, %fd34, %fd39;
	add.f64 	%fd41, %fd38, %fd40;
	mul.rn.f64 	%fd42, %fd21, %fd21;
	neg.f64 	%fd43, %fd42;
	fma.rn.f64 	%fd44, %fd21, %fd21, %fd43;
	{
	.reg .b32 %temp; 
	mov.b64 	{%r22, %temp}, %fd33;
	}
	{
	.reg .b32 %temp; 
	mov.b64 	{%temp, %r23}, %fd33;
	}
	add.s32 	%r24, %r23, 1048576;
	mov.b64 	%fd45, {%r22, %r24};
	fma.rn.f64 	%fd46, %fd21, %fd45, %fd44;
	mul.rn.f64 	%fd47, %fd42, %fd21;
	neg.f64 	%fd48, %fd47;
	fma.rn.f64 	%fd49, %fd42, %fd21, %fd48;
	fma.rn.f64 	%fd50, %fd42, %fd33, %fd49;
	fma.rn.f64 	%fd51, %fd46, %fd21, %fd50;
	mul.rn.f64 	%fd52, %fd39, %fd47;
	neg.f64 	%fd53, %fd52;
	fma.rn.f64 	%fd54, %fd39, %fd47, %fd53;
	fma.rn.f64 	%fd55, %fd39, %fd51, %fd54;
	fma.rn.f64 	%fd56, %fd41, %fd47, %fd55;
	add.f64 	%fd57, %fd52, %fd56;
	sub.f64 	%fd58, %fd52, %fd57;
	add.f64 	%fd59, %fd56, %fd58;
	add.f64 	%fd60, %fd21, %fd57;
	sub.f64 	%fd61, %fd21, %fd60;
	add.f64 	%fd62, %fd57, %fd61;
	add.f64 	%fd63, %fd59, %fd62;
	add.f64 	%fd64, %fd33, %fd63;
	add.f64 	%fd65, %fd60, %fd64;
	sub.f64 	%fd66, %fd60, %fd65;
	add.f64 	%fd67, %fd64, %fd66;
	xor.b32  	%r25, %r48, -2147483648;
	mov.b32 	%r26, 1127219200;
	mov.b64 	%fd68, {%r25, %r26};
	mov.b32 	%r27, -2147483648;
	mov.b64 	%fd69, {%r27, %r26};
	sub.f64 	%fd70, %fd68, %fd69;
	fma.rn.f64 	%fd71, %fd70, 0d3FE62E42FEFA39EF, %fd65;
	fma.rn.f64 	%fd72, %fd70, 0dBFE62E42FEFA39EF, %fd71;
	sub.f64 	%fd73, %fd72, %fd65;
	sub.f64 	%fd74, %fd67, %fd73;
	fma.rn.f64 	%fd75, %fd70, 0d3C7ABC9E3B39803F, %fd74;
	add.f64 	%fd76, %fd71, %fd75;
	sub.f64 	%fd77, %fd71, %fd76;
	add.f64 	%fd78, %fd75, %fd77;
	{
	.reg .b32 %temp; 
	mov.b64 	{%temp, %r28}, %fd11;
	}
	{
	.reg .b32 %temp; 
	mov.b64 	{%r29, %temp}, %fd11;
	}
	shl.b32 	%r30, %r28, 1;
	setp.gt.u32 	%p3, %r30, -33554433;
	and.b32  	%r31, %r28, -15728641;
	selp.b32 	%r32, %r31, %r28, %p3;
	mov.b64 	%fd79, {%r29, %r32};
	mul.rn.f64 	%fd80, %fd76, %fd79;
	neg.f64 	%fd81, %fd80;
	fma.rn.f64 	%fd82, %fd76, %fd79, %fd81;
	fma.rn.f64 	%fd83, %fd78, %fd79, %fd82;
	add.f64 	%fd4, %fd80, %fd83;
	sub.f64 	%fd84, %fd80, %fd4;
	add.f64 	%fd5, %fd83, %fd84;
	fma.rn.f64 	%fd85, %fd4, 0d3FF71547652B82FE, 0d4338000000000000;
	{
	.reg .b32 %temp; 
	mov.b64 	{%r13, %temp}, %fd85;
	}
	mov.f64 	%fd86, 0dC338000000000000;
	add.rn.f64 	%fd87, %fd85, %fd86;
	fma.rn.f64 	%fd88, %fd87, 0dBFE62E42FEFA39EF, %fd4;
	fma.rn.f64 	%fd89, %fd87, 0dBC7ABC9E3B39803F, %fd88;
	fma.rn.f64 	%fd90, %fd89, 0d3E5ADE1569CE2BDF, 0d3E928AF3FCA213EA;
	fma.rn.f64 	%fd91, %fd90, %fd89, 0d3EC71DEE62401315;
	fma.rn.f64 	%fd92, %fd91, %fd89, 0d3EFA01997C89EB71;
	fma.rn.f64 	%fd93, %fd92, %fd89, 0d3F2A01A014761F65;
	fma.rn.f64 	%fd94, %fd93, %fd89, 0d3F56C16C1852B7AF;
	fma.rn.f64 	%fd95, %fd94, %fd89, 0d3F81111111122322;
	fma.rn.f64 	%fd96, %fd95, %fd89, 0d3FA55555555502A1;
	fma.rn.f64 	%fd97, %fd96, %fd89, 0d3FC5555555555511;
	fma.rn.f64 	%fd98, %fd97, %fd89, 0d3FE000000000000B;
	fma.rn.f64 	%fd99, %fd98, %fd89, 0d3FF0000000000000;
	fma.rn.f64 	%fd100, %fd99, %fd89, 0d3FF0000000000000;
	{
	.reg .b32 %temp; 
	mov.b64 	{%r14, %temp}, %fd100;
	}
	{
	.reg .b32 %temp; 
	mov.b64 	{%temp, %r15}, %fd100;
	}
	shl.b32 	%r33, %r13, 20;
	add.s32 	%r34, %r33, %r15;
	mov.b64 	%fd108, {%r14, %r34};
	{
	.reg .b32 %temp; 
	mov.b64 	{%temp, %r35}, %fd4;
	}
	mov.b32 	%f2, %r35;
	abs.f32 	%f1, %f2;
	setp.lt.f32 	%p4, %f1, 0f4086232B;
	@%p4 bra 	$L__BB2_7;
	setp.lt.f64 	%p5, %fd4, 0d0000000000000000;
	add.f64 	%fd101, %fd4, 0d7FF0000000000000;
	selp.f64 	%fd108, 0d0000000000000000, %fd101, %p5;
	setp.geu.f32 	%p6, %f1, 0f40874800;
	@%p6 bra 	$L__BB2_7;
	shr.u32 	%r36, %r13, 31;
	add.s32 	%r37, %r13, %r36;
	shr.s32 	%r38, %r37, 1;
	shl.b32 	%r39, %r38, 20;
	add.s32 	%r40, %r15, %r39;
	mov.b64 	%fd102, {%r14, %r40};
	sub.s32 	%r41, %r13, %r38;
	shl.b32 	%r42, %r41, 20;
	add.s32 	%r43, %r42, 1072693248;
	mov.b32 	%r44, 0;
	mov.b64 	%fd103, {%r44, %r43};
	mul.f64 	%fd108, %fd103, %fd102;
$L__BB2_7:
	abs.f64 	%fd104, %fd108;
	setp.eq.f64 	%p7, %fd104, 0d7FF0000000000000;
	fma.rn.f64 	%fd105, %fd108, %fd5, %fd108;
	selp.f64 	%fd106, %fd108, %fd105, %p7;
	st.param.f64 	[func_retval0], %fd106;
	ret;

}


// ===== COMPILED SASS (sm_100) =====

	.target	sm_100

	.elftype	@"ET_EXEC"


//--------------------- .note.nv.tkinfo           --------------------------
	.section	.note.nv.tkinfo,"",@"SHT_NOTE"
	.sectionflags	@"SHF_NOTE_NV_TKINFO"
	.tkinfo
        /*0018*/ 	.word	0x00000002
        /*0030*/ 	.string	""
        /*0030*/ 	.string	"ptxas"
        /*0030*/ 	.string	"Cuda compilation tools, release 13.0, V13.0.88"
        /*0030*/ 	.string	"Build cuda_13.0.r13.0/compiler.36424714_0"
        /*0030*/ 	.string	"-arch sm_100 -m 64 "



//--------------------- .note.nv.cuinfo           --------------------------
	.section	.note.nv.cuinfo,"",@"SHT_NOTE"
	.sectionflags	@"SHF_NOTE_NV_CUINFO"
        /*0018*/ 	.short	0x0002
        /*001a*/ 	.short	0x0064
        /*001c*/ 	.short	0x0082
	.zero		2


//--------------------- .nv.info                  --------------------------
	.section	.nv.info,"",@"SHT_CUDA_INFO"
	.align	4


	//----- nvinfo : EIATTR_REGCOUNT
	.align		4
        /*0000*/ 	.byte	0x04, 0x2f
        /*0002*/ 	.short	(.L_10 - .L_9)
	.align		4
.L_9:
        /*0004*/ 	.word	index@(_Z8sim_freqPjPfj)
        /*0008*/ 	.word	0x00000025


	//----- nvinfo : EIATTR_FRAME_SIZE
	.align		4
.L_10:
        /*000c*/ 	.byte	0x04, 0x11
        /*000e*/ 	.short	(.L_12 - .L_11)
	.align		4
.L_11:
        /*0010*/ 	.word	index@($__internal_3_$__cuda_sm20_dsqrt_rn_f64_mediumpath_v1)
        /*0014*/ 	.word	0x00000000


	//----- nvinfo : EIATTR_FRAME_SIZE
	.align		4
.L_12:
        /*0018*/ 	.byte	0x04, 0x11
        /*001a*/ 	.short	(.L_14 - .L_13)
	.align		4
.L_13:
        /*001c*/ 	.word	index@($__internal_2_$__cuda_sm20_dblrcp_rn_slowpath_v3)
        /*0020*/ 	.word	0x00000000


	//----- nvinfo : EIATTR_FRAME_SIZE
	.align		4
.L_14:
        /*0024*/ 	.byte	0x04, 0x11
        /*0026*/ 	.short	(.L_16 - .L_15)
	.align		4
.L_15:
        /*0028*/ 	.word	index@(_Z8sim_freqPjPfj)
        /*002c*/ 	.word	0x00000000


	//----- nvinfo : EIATTR_REGCOUNT
	.align		4
.L_16:
        /*0030*/ 	.byte	0x04, 0x2f
        /*0032*/ 	.short	(.L_18 - .L_17)
	.align		4
.L_17:
        /*0034*/ 	.word	index@(_Z12sim_severityPfPjS_j)
        /*0038*/ 	.word	0x00000030


	//----- nvinfo : EIATTR_FRAME_SIZE
	.align		4
.L_18:
        /*003c*/ 	.byte	0x04, 0x11
        /*003e*/ 	.short	(.L_20 - .L_19)
	.align		4
.L_19:
        /*0040*/ 	.word	index@($_Z12sim_severityPfPjS_j$__internal_accurate_pow)
        /*0044*/ 	.word	0x00000000


	//----- nvinfo : EIATTR_FRAME_SIZE
	.align		4
.L_20:
        /*0048*/ 	.byte	0x04, 0x11
        /*004a*/ 	.short	(.L_22 - .L_21)
	.align		4
.L_21:
        /*004c*/ 	.word	index@($__internal_1_$__cuda_sm20_div_rn_f64_full)
        /*0050*/ 	.word	0x00000000


	//----- nvinfo : EIATTR_FRAME_SIZE
	.align		4
.L_22:
        /*0054*/ 	.byte	0x04, 0x11
        /*0056*/ 	.short	(.L_24 - .L_23)
	.align		4
.L_23:
        /*0058*/ 	.word	index@($__internal_0_$__cuda_sm20_dblrcp_rn_slowpath_v3)
        /*005c*/ 	.word	0x00000000


	//----- nvinfo : EIATTR_FRAME_SIZE
	.align		4
.L_24:
        /*0060*/ 	.byte	0x04, 0x11
        /*0062*/ 	.short	(.L_26 - .L_25)
	.align		4
.L_25:
        /*0064*/ 	.word	index@(_Z12sim_severityPfPjS_j)
        /*0068*/ 	.word	0x00000000


	//----- nvinfo : EIATTR_MIN_STACK_SIZE
	.align		4
.L_26:
        /*006c*/ 	.byte	0x04, 0x12
        /*006e*/ 	.short	(.L_28 - .L_27)
	.align		4
.L_27:
        /*0070*/ 	.word	index@(_Z12sim_severityPfPjS_j)
        /*0074*/ 	.word	0x00000000


	//----- nvinfo : EIATTR_MIN_STACK_SIZE
	.align		4
.L_28:
        /*0078*/ 	.byte	0x04, 0x12
        /*007a*/ 	.short	(.L_30 - .L_29)
	.align		4
.L_29:
        /*007c*/ 	.word	index@(_Z8sim_freqPjPfj)
        /*0080*/ 	.word	0x00000000
.L_30:


//--------------------- .nv.compat                --------------------------
	.section	.nv.compat,"",@"SHT_CUDA_COMPAT_INFO"
	.align	4
        /*0000*/ 	.byte	0x02, 0x09, 0x00, 0x00, 0x02, 0x02, 0x01, 0x00, 0x02, 0x05, 0x05, 0x00, 0x03, 0x07, 0x01, 0x01
        /*0010*/ 	.byte	0x02, 0x03, 0x00, 0x00, 0x02, 0x06, 0x01, 0x00, 0x04, 0x0b, 0x08, 0x00, 0x01, 0x00, 0x00, 0x00
        /*0020*/ 	.byte	0x00, 0x00, 0x00, 0x00


//--------------------- .nv.info._Z12sim_severityPfPjS_j --------------------------
	.section	.nv.info._Z12sim_severityPfPjS_j,"",@"SHT_CUDA_INFO"
	.sectionflags	@""
	.align	4


	//----- nvinfo : EIATTR_CUDA_API_VERSION
	.align		4
        /*0000*/ 	.byte	0x04, 0x37
        /*0002*/ 	.short	(.L_32 - .L_31)
.L_31:
        /*0004*/ 	.word	0x00000082


	//----- nvinfo : EIATTR_KPARAM_INFO
	.align		4
.L_32:
        /*0008*/ 	.byte	0x04, 0x17
        /*000a*/ 	.short	(.L_34 - .L_33)
.L_33:
        /*000c*/ 	.word	0x00000000
        /*0010*/ 	.short	0x0003
        /*0012*/ 	.short	0x0018
        /*0014*/ 	.byte	0x00, 0xf0, 0x11, 0x00


	//----- nvinfo : EIATTR_KPARAM_INFO
	.align		4
.L_34:
        /*0018*/ 	.byte	0x04, 0x17
        /*001a*/ 	.short	(.L_36 - .L_35)
.L_35:
        /*001c*/ 	.word	0x00000000
        /*0020*/ 	.short	0x0002
        /*0022*/ 	.short	0x0010
        /*0024*/ 	.byte	0x00, 0xf5, 0x21, 0x00


	//----- nvinfo : EIATTR_KPARAM_INFO
	.align		4
.L_36:
        /*0028*/ 	.byte	0x04, 0x17
        /*002a*/ 	.short	(.L_38 - .L_37)
.L_37:
        /*002c*/ 	.word	0x00000000
        /*0030*/ 	.short	0x0001
        /*0032*/ 	.short	0x0008
        /*0034*/ 	.byte	0x00, 0xf5, 0x21, 0x00


	//----- nvinfo : EIATTR_KPARAM_INFO
	.align		4
.L_38:
        /*0038*/ 	.byte	0x04, 0x17
        /*003a*/ 	.short	(.L_40 - .L_39)
.L_39:
        /*003c*/ 	.word	0x00000000
        /*0040*/ 	.short	0x0000
        /*0042*/ 	.short	0x0000
        /*0044*/ 	.byte	0x00, 0xf5, 0x21, 0x00


	//----- nvinfo : EIATTR_SPARSE_MMA_MASK
	.align		4
.L_40:
        /*0048*/ 	.byte	0x03, 0x50
        /*004a*/ 	.short	0x0000


	//----- nvinfo : EIATTR_MAXREG_COUNT
	.align		4
        /*004c*/ 	.byte	0x03, 0x1b
        /*004e*/ 	.short	0x00ff


	//----- nvinfo : EIATTR_MERCURY_ISA_VERSION
	.align		4
        /*0050*/ 	.byte	0x03, 0x5f
        /*0052*/ 	.short	0x0101


	//----- nvinfo : EIATTR_VRC_CTA_INIT_COUNT
	.align		4
        /*0054*/ 	.byte	0x02, 0x4a
	.zero		1
	.zero		1


	//----- nvinfo : EIATTR_EXIT_INSTR_OFFSETS
	.align		4
        /*0058*/ 	.byte	0x04, 0x1c
        /*005a*/ 	.short	(.L_42 - .L_41)


	//   ....[0]....
.L_41:
        /*005c*/ 	.word	0x00000070


	//   ....[1]....
        /*0060*/ 	.word	0x00002be0


	//----- nvinfo : EIATTR_CRS_STACK_SIZE
	.align		4
.L_42:
        /*0064*/ 	.byte	0x04, 0x1e
        /*0066*/ 	.short	(.L_44 - .L_43)
.L_43:
        /*0068*/ 	.word	0x00000000


	//----- nvinfo : EIATTR_CBANK_PARAM_SIZE
	.align		4
.L_44:
        /*006c*/ 	.byte	0x03, 0x19
        /*006e*/ 	.short	0x001c


	//----- nvinfo : EIATTR_PARAM_CBANK
	.align		4
        /*0070*/ 	.byte	0x04, 0x0a
        /*0072*/ 	.short	(.L_46 - .L_45)
	.align		4
.L_45:
        /*0074*/ 	.word	index@(.nv.constant0._Z12sim_severityPfPjS_j)
        /*0078*/ 	.short	0x0380
        /*007a*/ 	.short	0x001c


	//----- nvinfo : EIATTR_SW_WAR
	.align		4
.L_46:
        /*007c*/ 	.byte	0x04, 0x36
        /*007e*/ 	.short	(.L_48 - .L_47)
.L_47:
        /*0080*/ 	.word	0x00000008
.L_48:


//--------------------- .nv.info._Z8sim_freqPjPfj --------------------------
	.section	.nv.info._Z8sim_freqPjPfj,"",@"SHT_CUDA_INFO"
	.sectionflags	@""
	.align	4


	//----- nvinfo : EIATTR_CUDA_API_VERSION
	.align		4
        /*0000*/ 	.byte	0x04, 0x37
        /*0002*/ 	.short	(.L_50 - .L_49)
.L_49:
        /*0004*/ 	.word	0x00000082


	//----- nvinfo : EIATTR_KPARAM_INFO
	.align		4
.L_50:
        /*0008*/ 	.byte	0x04, 0x17
        /*000a*/ 	.short	(.L_52 - .L_51)
.L_51:
        /*000c*/ 	.word	0x00000000
        /*0010*/ 	.short	0x0002
        /*0012*/ 	.short	0x0010
        /*0014*/ 	.byte	0x00, 0xf0, 0x11, 0x00


	//----- nvinfo : EIATTR_KPARAM_INFO
	.align		4
.L_52:
        /*0018*/ 	.byte	0x04, 0x17
        /*001a*/ 	.short	(.L_54 - .L_53)
.L_53:
        /*001c*/ 	.word	0x00000000
        /*0020*/ 	.short	0x0001
        /*0022*/ 	.short	0x0008
        /*0024*/ 	.byte	0x00, 0xf5, 0x21, 0x00


	//----- nvinfo : EIATTR_KPARAM_INFO
	.align		4
.L_54:
        /*0028*/ 	.byte	0x04, 0x17
        /*002a*/ 	.short	(.L_56 - .L_55)
.L_55:
        /*002c*/ 	.word	0x00000000
        /*0030*/ 	.short	0x0000
        /*0032*/ 	.short	0x0000
        /*0034*/ 	.byte	0x00, 0xf5, 0x21, 0x00


	//----- nvinfo : EIATTR_SPARSE_MMA_MASK
	.align		4
.L_56:
        /*0038*/ 	.byte	0x03, 0x50
        /*003a*/ 	.short	0x0000


	//----- nvinfo : EIATTR_MAXREG_COUNT
	.align		4
        /*003c*/ 	.byte	0x03, 0x1b
        /*003e*/ 	.short	0x00ff


	//----- nvinfo : EIATTR_MERCURY_ISA_VERSION
	.align		4
        /*0040*/ 	.byte	0x03, 0x5f
        /*0042*/ 	.short	0x0101


	//----- nvinfo : EIATTR_VRC_CTA_INIT_COUNT
	.align		4
        /*0044*/ 	.byte	0x02, 0x4a
	.zero		1
	.zero		1


	//----- nvinfo : EIATTR_EXIT_INSTR_OFFSETS
	.align		4
        /*0048*/ 	.byte	0x04, 0x1c
        /*004a*/ 	.short	(.L_58 - .L_57)


	//   ....[0]....
.L_57:
        /*004c*/ 	.word	0x00000070


	//   ....[1]....
        /*0050*/ 	.word	0x00002150


	//----- nvinfo : EIATTR_CRS_STACK_SIZE
	.align		4
.L_58:
        /*0054*/ 	.byte	0x04, 0x1e
        /*0056*/ 	.short	(.L_60 - .L_59)
.L_59:
        /*0058*/ 	.word	0x00000000


	//----- nvinfo : EIATTR_CBANK_PARAM_SIZE
	.align		4
.L_60:
        /*005c*/ 	.byte	0x03, 0x19
        /*005e*/ 	.short	0x0014


	//----- nvinfo : EIATTR_PARAM_CBANK
	.align		4
        /*0060*/ 	.byte	0x04, 0x0a
        /*0062*/ 	.short	(.L_62 - .L_61)
	.align		4
.L_61:
        /*0064*/ 	.word	index@(.nv.constant0._Z8sim_freqPjPfj)
        /*0068*/ 	.short	0x0380
        /*006a*/ 	.short	0x0014


	//----- nvinfo : EIATTR_SW_WAR
	.align		4
.L_62:
        /*006c*/ 	.byte	0x04, 0x36
        /*006e*/ 	.short	(.L_64 - .L_63)
.L_63:
        /*0070*/ 	.word	0x00000008
.L_64:


//--------------------- .nv.callgraph             --------------------------
	.section	.nv.callgraph,"",@"SHT_CUDA_CALLGRAPH"
	.align	4
	.sectionentsize	8
	.align		4
        /*0000*/ 	.word	0x00000000
	.align		4
        /*0004*/ 	.word	0xffffffff
	.align		4
        /*0008*/ 	.word	0x00000000
	.align		4
        /*000c*/ 	.word	0xfffffffe
	.align		4
        /*0010*/ 	.word	0x00000000
	.align		4
        /*0014*/ 	.word	0xfffffffd
	.align		4
        /*0018*/ 	.word	0x00000000
	.align		4
        /*001c*/ 	.word	0xfffffffc


//--------------------- .nv.constant4             --------------------------
	.section	.nv.constant4,"a",@progbits
	.align	8
	.align		8
.nv.constant4:
        /*0000*/ 	.dword	precalc_xorwow_matrix
	.align		8
        /*0008*/ 	.dword	precalc_xorwow_offset_matrix
	.align		8
        /*0010*/ 	.dword	mrg32k3aM1
	.align		8
        /*0018*/ 	.dword	mrg32k3aM2
	.align		8
        /*0020*/ 	.dword	mrg32k3aM1SubSeq
	.align		8
        /*0028*/ 	.dword	mrg32k3aM2SubSeq
	.align		8
        /*0030*/ 	.dword	mrg32k3aM1Seq
	.align		8
        /*0038*/ 	.dword	mrg32k3aM2Seq


//--------------------- .nv.constant3             --------------------------
	.section	.nv.constant3,"a",@progbits
	.align	8
.nv.constant3:
	.type		__cr_lgamma_table,@object
	.size		__cr_lgamma_table,(.L_8 - __cr_lgamma_table)
__cr_lgamma_table:
        /*0000*/ 	.byte	0x00, 0x00, 0x00, 0x00, 0x00, 0x00, 0x00, 0x00, 0x00, 0x00, 0x00, 0x00, 0x00, 0x00, 0x00, 0x00
        /*0010*/ 	.byte	0xef, 0x39, 0xfa, 0xfe, 0x42, 0x2e, 0xe6, 0x3f, 0x02, 0x20, 0x2a, 0xfa, 0x0b, 0xab, 0xfc, 0x3f
        /*0020*/ 	.byte	0xf9, 0x2c, 0x92, 0x7c, 0xa7, 0x6c, 0x09, 0x40, 0xc9, 0x79, 0x44, 0x3c, 0x64, 0x26, 0x13, 0x40
        /*0030*/ 	.byte	0xca, 0x01, 0xcf, 0x3a, 0x27, 0x51, 0x1a, 0x40, 0x30, 0xcc, 0x2d, 0xf3, 0xe1, 0x0c, 0x21, 0x40
        /*0040*/ 	.byte	0x0d, 0xb7, 0xfc, 0x82, 0x8e, 0x35, 0x25, 0x40
.L_8:


//--------------------- .text._Z12sim_severityPfPjS_j --------------------------
	.section	.text._Z12sim_severityPfPjS_j,"ax",@progbits
	.align	128
        .global         _Z12sim_severityPfPjS_j
        .type           _Z12sim_severityPfPjS_j,@function
        .size           _Z12sim_severityPfPjS_j,(.L_x_94 - _Z12sim_severityPfPjS_j)
        .other          _Z12sim_severityPfPjS_j,@"STO_CUDA_ENTRY STV_DEFAULT"
_Z12sim_severityPfPjS_j:
.text._Z12sim_severityPfPjS_j:
[----:B------:R-:W-:Y:S01]  /*0000*/  LDC R1, c[0x0][0x37c] ;  /* 0x0000df00ff017b82 */ /* 0x000fe20000000800 */
[----:B------:R-:W0:Y:S07]  /*0010*/  S2R R3, SR_TID.X ;  /* 0x0000000000037919 */ /* 0x000e2e0000002100 */
[----:B------:R-:W0:Y:S01]  /*0020*/  S2UR UR4, SR_CTAID.X ;  /* 0x00000000000479c3 */ /* 0x000e220000002500 */
[----:B------:R-:W1:Y:S07]  /*0030*/  LDCU UR5, c[0x0][0x398] ;  /* 0x00007300ff0577ac */ /* 0x000e6e0008000800 */
[----:B------:R-:W0:Y:S02]  /*0040*/  LDC R2, c[0x0][0x360] ;  /* 0x0000d800ff027b82 */ /* 0x000e240000000800 */
[----:B0-----:R-:W-:-:S05]  /*0050*/  IMAD R2, R2, UR4, R3 ;  /* 0x0000000402027c24 */ /* 0x001fca000f8e0203 */
[----:B-1----:R-:W-:-:S13]  /*0060*/  ISETP.GE.U32.AND P0, PT, R2, UR5, PT ;  /* 0x0000000502007c0c */ /* 0x002fda000bf06070 */
[----:B------:R-:W-:Y:S05]  /*0070*/  @P0 EXIT ;  /* 0x000000000000094d */ /* 0x000fea0003800000 */
[----:B------:R-:W0:Y:S01]  /*0080*/  LDC.64 R4, c[0x0][0x388] ;  /* 0x0000e200ff047b82 */ /* 0x000e220000000a00 */
[----:B------:R-:W1:Y:S01]  /*0090*/  LDCU.64 UR4, c[0x0][0x358] ;  /* 0x00006b00ff0477ac */ /* 0x000e620008000a00 */
[----:B0-----:R-:W-:-:S05]  /*00a0*/  IMAD.WIDE.U32 R4, R2, 0x4, R4 ;  /* 0x0000000402047825 */ /* 0x001fca00078e0004 */
[----:B-1----:R-:W2:Y:S01]  /*00b0*/  LDG.E R3, desc[UR4][R4.64] ;  /* 0x0000000404037981 */ /* 0x002ea2000c1e1900 */
[----:B------:R-:W-:Y:S01]  /*00c0*/  BSSY.RECONVERGENT B1, `(.L_x_0) ;  /* 0x00002ae000017945 */ /* 0x000fe20003800200 */
[----:B------:R-:W-:Y:S01]  /*00d0*/  IMAD.MOV.U32 R13, RZ, RZ, RZ ;  /* 0x000000ffff0d7224 */ /* 0x000fe200078e00ff */
[----:B--2---:R-:W-:-:S13]  /*00e0*/  ISETP.NE.AND P0, PT, R3, RZ, PT ;  /* 0x000000ff0300720c */ /* 0x004fda0003f05270 */
[----:B------:R-:W-:Y:S05]  /*00f0*/  @!P0 BRA `(.L_x_1) ;  /* 0x0000002800a88947 */ /* 0x000fea0003800000 */
[----:B------:R-:W0:Y:S02]  /*0100*/  LDC.64 R10, c[0x0][0x390] ;  /* 0x0000e400ff0a7b82 */ /* 0x000e240000000a00 */
[----:B0-----:R-:W2:Y:S04]  /*0110*/  LDG.E R12, desc[UR4][R10.64+0x4] ;  /* 0x000004040a0c7981 */ /* 0x001ea8000c1e1900 */
[----:B------:R0:W5:Y:S01]  /*0120*/  LDG.E R4, desc[UR4][R10.64+0x8] ;  /* 0x000008040a047981 */ /* 0x000162000c1e1900 */
[----:B------:R-:W-:-:S05]  /*0130*/  LOP3.LUT R5, R2, 0xaad26b49, RZ, 0x3c, !PT ;  /* 0xaad26b4902057812 */ /* 0x000fca00078e3cff */
[----:B------:R-:W-:-:S04]  /*0140*/  IMAD R5, R5, 0x4182bed5, RZ ;  /* 0x4182bed505057824 */ /* 0x000fc800078e02ff */
[----:B------:R-:W-:Y:S01]  /*0150*/  VIADD R0, R5, 0xd9f6dc18 ;  /* 0xd9f6dc1805007836 */ /* 0x000fe20000000000 */
[----:B--2---:R-:W1:Y:S08]  /*0160*/  F2F.F64.F32 R12, R12 ;  /* 0x0000000c000c7310 */ /* 0x004e700000201800 */
[----:B-1----:R-:W1:Y:S01]  /*0170*/  MUFU.RCP64H R7, R13 ;  /* 0x0000000d00077308 */ /* 0x002e620000001800 */
[----:B------:R-:W-:-:S05]  /*0180*/  VIADD R6, R13, 0x300402 ;  /* 0x003004020d067836 */ /* 0x000fca0000000000 */
[----:B------:R-:W-:Y:S01]  /*0190*/  FSETP.GEU.AND P0, PT, |R6|, 5.8789094863358348022e-39, PT ;  /* 0x004004020600780b */ /* 0x000fe20003f0e200 */
[----:B-1----:R-:W-:-:S08]  /*01a0*/  DFMA R8, -R12, R6, 1 ;  /* 0x3ff000000c08742b */ /* 0x002fd00000000106 */
[----:B------:R-:W-:-:S08]  /*01b0*/  DFMA R8, R8, R8, R8 ;  /* 0x000000080808722b */ /* 0x000fd00000000008 */
[----:B------:R-:W-:Y:S01]  /*01c0*/  DFMA R8, R6, R8, R6 ;  /* 0x000000080608722b */ /* 0x000fe20000000006 */
[C---:B------:R-:W-:Y:S01]  /*01d0*/  VIADD R6, R5.reuse, 0x583f19 ;  /* 0x00583f1905067836 */ /* 0x040fe20000000000 */
[----:B------:R-:W-:-:S06]  /*01e0*/  LOP3.LUT R7, R5, 0x159a55e5, RZ, 0x3c, !PT ;  /* 0x159a55e505077812 */ /* 0x000fcc00078e3cff */
[----:B------:R-:W-:-:S08]  /*01f0*/  DFMA R16, -R12, R8, 1 ;  /* 0x3ff000000c10742b */ /* 0x000fd00000000108 */
[----:B------:R-:W-:Y:S01]  /*0200*/  DFMA R16, R8, R16, R8 ;  /* 0x000000100810722b */ /* 0x000fe20000000008 */
[----:B------:R-:W-:Y:S01]  /*0210*/  VIADD R8, R5, 0x75bcd15 ;  /* 0x075bcd1505087836 */ /* 0x000fe20000000000 */
[----:B0-----:R-:W-:Y:S09]  /*0220*/  @P0 BRA `(.L_x_2) ;  /* 0x0000000000100947 */ /* 0x001ff20003800000 */
[----:B------:R-:W-:Y:S02]  /*0230*/  LOP3.LUT R9, R13, 0x7fffffff, RZ, 0xc0, !PT ;  /* 0x7fffffff0d097812 */ /* 0x000fe400078ec0ff */
[----:B------:R-:W-:-:S03]  /*0240*/  MOV R10, 0x270 ;  /* 0x00000270000a7802 */ /* 0x000fc60000000f00 */
[----:B------:R-:W-:-:S07]  /*0250*/  VIADD R16, R9, 0xfff00000 ;  /* 0xfff0000009107836 */ /* 0x000fce0000000000 */
[----:B-----5:R-:W-:Y:S05]  /*0260*/  CALL.REL.NOINC `($__internal_0_$__cuda_sm20_dblrcp_rn_slowpath_v3) ;  /* 0x0000002800607944 */ /* 0x020fea0003c00000 */
.L_x_2:
[----:B------:R-:W-:Y:S01]  /*0270*/  SHF.R.U32.HI R9, RZ, 0x14, R17 ;  /* 0x00000014ff097819 */ /* 0x000fe20000011611 */
[----:B------:R-:W-:Y:S01]  /*0280*/  DSETP.NAN.AND P2, PT, R16, R16, PT ;  /* 0x000000101000722a */ /* 0x000fe20003f48000 */
[----:B------:R0:W1:Y:S01]  /*0290*/  FRND.F64.TRUNC R14, R16 ;  /* 0x00000010000e7313 */ /* 0x000062000030d800 */
[----:B------:R-:W-:Y:S01]  /*02a0*/  ISETP.GE.AND P1, PT, R17, RZ, PT ;  /* 0x000000ff1100720c */ /* 0x000fe20003f26270 */
[----:B------:R-:W-:Y:S01]  /*02b0*/  BSSY.RECONVERGENT B0, `(.L_x_3) ;  /* 0x000028d000007945 */ /* 0x000fe20003800200 */
[----:B------:R-:W-:Y:S02]  /*02c0*/  LOP3.LUT R9, R9, 0x7ff, RZ, 0xc0, !PT ;  /* 0x000007ff09097812 */ /* 0x000fe400078ec0ff */
[----:B------:R-:W-:-:S03]  /*02d0*/  SEL R10, RZ, 0x7ff00000, !P1 ;  /* 0x7ff00000ff0a7807 */ /* 0x000fc60004800000 */
[----:B------:R-:W-:-:S05]  /*02e0*/  VIADD R9, R9, 0xfffffc0c ;  /* 0xfffffc0c09097836 */ /* 0x000fca0000000000 */
[CC--:B------:R-:W-:Y:S02]  /*02f0*/  SHF.L.U32 R34, R16.reuse, R9.reuse, RZ ;  /* 0x0000000910227219 */ /* 0x0c0fe400000006ff */
[----:B------:R-:W-:Y:S02]  /*0300*/  SHF.L.U64.HI R11, R16, R9, R17 ;  /* 0x00000009100b7219 */ /* 0x000fe40000010211 */
[----:B------:R-:W-:Y:S02]  /*0310*/  ISETP.NE.U32.AND P5, PT, R34, RZ, PT ;  /* 0x000000ff2200720c */ /* 0x000fe40003fa5070 */
[----:B------:R-:W-:Y:S02]  /*0320*/  LOP3.LUT R9, R17, 0x7fffffff, RZ, 0xc0, !PT ;  /* 0x7fffffff11097812 */ /* 0x000fe400078ec0ff */
[----:B------:R-:W-:-:S13]  /*0330*/  ISETP.NE.AND.EX P5, PT, R11, -0x80000000, PT, P5 ;  /* 0x800000000b00780c */ /* 0x000fda0003fa5350 */
[----:B------:R-:W-:Y:S01]  /*0340*/  DSETP.NEU.AND P0, PT, |R16|, 0.5, !P5 ;  /* 0x3fe000001000742a */ /* 0x000fe20006f0d200 */
[----:B------:R-:W-:Y:S01]  /*0350*/  PLOP3.LUT P5, PT, P5, PT, PT, 0x8, 0x80 ;  /* 0x000000000080781c */ /* 0x000fe20002fae170 */
[----:B01----:R-:W-:-:S12]  /*0360*/  @!P2 BRA `(.L_x_4) ;  /* 0x000000100080a947 */ /* 0x003fd80003800000 */
[----:B------:R-:W-:Y:S01]  /*0370*/  ISETP.NE.AND P1, PT, R3, 0x1, PT ;  /* 0x000000010300780c */ /* 0x000fe20003f25270 */
[----:B------:R-:W-:Y:S01]  /*0380*/  BSSY.RECONVERGENT B3, `(.L_x_5) ;  /* 0x00000c1000037945 */ /* 0x000fe20003800200 */
[----:B------:R-:W-:-:S11]  /*0390*/  CS2R R12, SRZ ;  /* 0x00000000000c7805 */ /* 0x000fd6000001ff00 */
[----:B------:R-:W-:Y:S05]  /*03a0*/  @!P1 BRA `(.L_x_6) ;  /* 0x0000000800f89947 */ /* 0x000fea0003800000 */
[----:B------:R-:W-:Y:S01]  /*03b0*/  LOP3.LUT R10, R3, 0xfffffffe, RZ, 0xc0, !PT ;  /* 0xfffffffe030a7812 */ /* 0x000fe200078ec0ff */
[----:B------:R-:W-:Y:S01]  /*03c0*/  BSSY.RECONVERGENT B4, `(.L_x_7) ;  /* 0x00000ba000047945 */ /* 0x000fe20003800200 */
[----:B------:R-:W-:Y:S01]  /*03d0*/  IMAD.MOV.U32 R36, RZ, RZ, -0x23270784 ;  /* 0xdcd8f87cff247424 */ /* 0x000fe200078e00ff */
[----:B------:R-:W-:Y:S01]  /*03e0*/  CS2R R12, SRZ ;  /* 0x00000000000c7805 */ /* 0x000fe2000001ff00 */
[----:B------:R-:W-:Y:S02]  /*03f0*/  IMAD.MOV.U32 R35, RZ, RZ, -0x75bd8fc ;  /* 0xf8a42704ff237424 */ /* 0x000fe400078e00ff */
[----:B------:R-:W-:-:S07]  /*0400*/  IMAD.MOV R10, RZ, RZ, -R10 ;  /* 0x000000ffff0a7224 */ /* 0x000fce00078e0a0a */
.L_x_17:
[----:B------:R-:W-:Y:S01]  /*0410*/  SHF.R.U32.HI R9, RZ, 0x2, R8 ;  /* 0x00000002ff097819 */ /* 0x000fe20000011608 */
[----:B------:R-:W-:Y:S01]  /*0420*/  IMAD.SHL.U32 R19, R6, 0x10, RZ ;  /* 0x0000001006137824 */ /* 0x000fe200078e00ff */
[----:B------:R-:W-:Y:S01]  /*0430*/  BSSY.RECONVERGENT B2, `(.L_x_8) ;  /* 0x0000030000027945 */ /* 0x000fe20003800200 */
[----:B------:R-:W-:Y:S01]  /*0440*/  IMAD.MOV.U32 R20, RZ, RZ, 0x0 ;  /* 0x00000000ff147424 */ /* 0x000fe200078e00ff */
[----:B------:R-:W-:Y:S01]  /*0450*/  LOP3.LUT R9, R9, R8, RZ, 0x3c, !PT ;  /* 0x0000000809097212 */ /* 0x000fe200078e3cff */
[----:B------:R-:W-:Y:S01]  /*0460*/  IMAD.MOV.U32 R21, RZ, RZ, 0x3ca00000 ;  /* 0x3ca00000ff157424 */ /* 0x000fe200078e00ff */
[----:B------:R-:W-:Y:S01]  /*0470*/  SHF.R.U32.HI R8, RZ, 0x2, R7 ;  /* 0x00000002ff087819 */ /* 0x000fe20000011607 */
[----:B------:R-:W-:Y:S02]  /*0480*/  IMAD.MOV.U32 R37, RZ, RZ, R6 ;  /* 0x000000ffff257224 */ /* 0x000fe400078e0006 */
[----:B------:R-:W-:Y:S01]  /*0490*/  IMAD.SHL.U32 R0, R9, 0x2, RZ ;  /* 0x0000000209007824 */ /* 0x000fe200078e00ff */
[----:B------:R-:W-:-:S04]  /*04a0*/  LOP3.LUT R8, R8, R7, RZ, 0x3c, !PT ;  /* 0x0000000708087212 */ /* 0x000fc800078e3cff */
[----:B------:R-:W-:-:S04]  /*04b0*/  LOP3.LUT R0, R6, R19, R0, 0x96, !PT ;  /* 0x0000001306007212 */ /* 0x000fc800078e9600 */
[----:B------:R-:W-:Y:S01]  /*04c0*/  LOP3.LUT R7, R0, R9, RZ, 0x3c, !PT ;  /* 0x0000000900077212 */ /* 0x000fe200078e3cff */
[----:B------:R-:W-:-:S03]  /*04d0*/  IMAD.SHL.U32 R0, R8, 0x2, RZ ;  /* 0x0000000208007824 */ /* 0x000fc600078e00ff */
[----:B------:R-:W-:Y:S01]  /*04e0*/  IADD3 R19, PT, PT, R5, -0x26039c23, R7 ;  /* 0xd9fc63dd05137810 */ /* 0x000fe20007ffe007 */
[----:B------:R-:W-:-:S05]  /*04f0*/  IMAD.SHL.U32 R9, R7, 0x10, RZ ;  /* 0x0000001007097824 */ /* 0x000fca00078e00ff */
[----:B------:R-:W-:-:S04]  /*0500*/  LOP3.LUT R0, R8, R0, R9, 0x96, !PT ;  /* 0x0000000008007212 */ /* 0x000fc800078e9609 */
[----:B------:R-:W-:-:S04]  /*0510*/  LOP3.LUT R38, R0, R7, RZ, 0x3c, !PT ;  /* 0x0000000700267212 */ /* 0x000fc800078e3cff */
[----:B------:R-:W-:-:S05]  /*0520*/  IADD3 R8, PT, PT, R5, -0x25fe145e, R38 ;  /* 0xda01eba205087810 */ /* 0x000fca0007ffe026 */
[----:B------:R-:W-:-:S03]  /*0530*/  IMAD.WIDE.U32 R8, R8, 0x200000, RZ ;  /* 0x0020000008087825 */ /* 0x000fc600078e00ff */
[----:B------:R-:W-:Y:S01]  /*0540*/  LOP3.LUT R18, R8, R19, RZ, 0x3c, !PT ;  /* 0x0000001308127212 */ /* 0x000fe200078e3cff */
[----:B------:R-:W-:-:S04]  /*0550*/  IMAD.MOV.U32 R19, RZ, RZ, R9 ;  /* 0x000000ffff137224 */ /* 0x000fc800078e0009 */
[----:B------:R-:W0:Y:S02]  /*0560*/  I2F.F64.U64 R8, R18 ;  /* 0x0000001200087312 */ /* 0x000e240000301800 */
[----:B0-----:R-:W-:-:S08]  /*0570*/  DFMA R8, R8, R20, 5.5511151231257827021e-17 ;  /* 0x3c9000000808742b */ /* 0x001fd00000000014 */
[----:B------:R-:W-:-:S08]  /*0580*/  DADD R8, -R8, 1 ;  /* 0x3ff0000008087429 */ /* 0x000fd00000000100 */
[----:B------:R-:W-:-:S14]  /*0590*/  DSETP.NEU.AND P1, PT, R8, RZ, PT ;  /* 0x000000ff0800722a */ /* 0x000fdc0003f2d000 */
[----:B------:R-:W-:Y:S05]  /*05a0*/  @!P1 BRA `(.L_x_9) ;  /* 0x0000000000509947 */ /* 0x000fea0003800000 */
[----:B------:R-:W-:Y:S01]  /*05b0*/  DADD R18, -RZ, |R8| ;  /* 0x00000000ff127229 */ /* 0x000fe20000000508 */
[----:B------:R-:W-:Y:S01]  /*05c0*/  BSSY.RECONVERGENT B5, `(.L_x_10) ;  /* 0x0000006000057945 */ /* 0x000fe20003800200 */
[----:B------:R-:W-:Y:S01]  /*05d0*/  IMAD.MOV.U32 R40, RZ, RZ, R16 ;  /* 0x000000ffff287224 */ /* 0x000fe200078e0010 */
[----:B------:R-:W-:Y:S01]  /*05e0*/  MOV R0, 0x620 ;  /* 0x0000062000007802 */ /* 0x000fe20000000f00 */
[----:B------:R-:W-:-:S06]  /*05f0*/  IMAD.MOV.U32 R39, RZ, RZ, R17 ;  /* 0x000000ffff277224 */ /* 0x000fcc00078e0011 */
[----:B------:R-:W-:-:S07]  /*0600*/  IMAD.MOV.U32 R41, RZ, RZ, R19 ;  /* 0x000000ffff297224 */ /* 0x000fce00078e0013 */
[----:B-----5:R-:W-:Y:S05]  /*0610*/  CALL.REL.NOINC `($_Z12sim_severityPfPjS_j$__internal_accurate_pow) ;  /* 0x0000002c007c7944 */ /* 0x020fea0003c00000 */
[----:B------:R-:W-:Y:S05]  /*0620*/  BSYNC.RECONVERGENT B5 ;  /* 0x0000000000057941 */ /* 0x000fea0003800200 */
.L_x_10:
[----:B------:R-:W-:Y:S01]  /*0630*/  DADD R20, -RZ, -R18 ;  /* 0x00000000ff147229 */ /* 0x000fe20000000912 */
[----:B------:R-:W-:Y:S02]  /*0640*/  ISETP.NE.U32.AND P1, PT, R34, RZ, PT ;  /* 0x000000ff2200720c */ /* 0x000fe40003f25070 */
[----:B------:R-:W-:Y:S02]  /*0650*/  ISETP.GE.AND P2, PT, R9, RZ, PT ;  /* 0x000000ff0900720c */ /* 0x000fe40003f46270 */
[----:B------:R-:W-:-:S05]  /*0660*/  ISETP.NE.AND.EX P1, PT, R11, -0x80000000, PT, P1 ;  /* 0x800000000b00780c */ /* 0x000fca0003f25310 */
[-C--:B------:R-:W-:Y:S02]  /*0670*/  FSEL R23, R20, R18.reuse, !P1 ;  /* 0x0000001214177208 */ /* 0x080fe40004800000 */
[-C--:B------:R-:W-:Y:S01]  /*0680*/  FSEL R20, R21, R19.reuse, !P1 ;  /* 0x0000001315147208 */ /* 0x080fe20004800000 */
[----:B------:R-:W-:Y:S01]  /*0690*/  DSETP.NEU.AND P1, PT, R16, R14, PT ;  /* 0x0000000e1000722a */ /* 0x000fe20003f2d000 */
[----:B------:R-:W-:Y:S02]  /*06a0*/  FSEL R18, R23, R18, !P2 ;  /* 0x0000001217127208 */ /* 0x000fe40005000000 */
[----:B------:R-:W-:-:S03]  /*06b0*/  FSEL R19, R20, R19, !P2 ;  /* 0x0000001314137208 */ /* 0x000fc60005000000 */
[----:B------:R-:W-:Y:S02]  /*06c0*/  @!P2 FSEL R18, R18, RZ, !P1 ;  /* 0x000000ff1212a208 */ /* 0x000fe40004800000 */
[----:B------:R-:W-:Y:S01]  /*06d0*/  @!P2 FSEL R19, R19, -QNAN , !P1 ;  /* 0xfff800001313a808 */ /* 0x000fe20004800000 */
[----:B------:R-:W-:Y:S06]  /*06e0*/  BRA `(.L_x_11) ;  /* 0x0000000000107947 */ /* 0x000fec0003800000 */
.L_x_9:
[----:B------:R-:W-:Y:S01]  /*06f0*/  ISETP.GE.AND P1, PT, R17, RZ, PT ;  /* 0x000000ff1100720c */ /* 0x000fe20003f26270 */
[----:B------:R-:W-:Y:S01]  /*0700*/  IMAD.MOV.U32 R18, RZ, RZ, RZ ;  /* 0x000000ffff127224 */ /* 0x000fe200078e00ff */
[----:B------:R-:W-:-:S11]  /*0710*/  SEL R19, R9, RZ, P0 ;  /* 0x000000ff09137207 */ /* 0x000fd60000000000 */
[----:B------:R-:W-:-:S07]  /*0720*/  @!P1 LOP3.LUT R19, R19, 0x7ff00000, RZ, 0xfc, !PT ;  /* 0x7ff0000013139812 */ /* 0x000fce00078efcff */
.L_x_11:
[----:B------:R-:W-:Y:S05]  /*0730*/  BSYNC.RECONVERGENT B2 ;  /* 0x0000000000027941 */ /* 0x000fea0003800200 */
.L_x_8:
[C-C-:B------:R-:W-:Y:S01]  /*0740*/  DADD R20, R8.reuse, R16.reuse ;  /* 0x0000000008147229 */ /* 0x140fe20000000010 */
[----:B------:R-:W-:Y:S01]  /*0750*/  BSSY.RECONVERGENT B5, `(.L_x_12) ;  /* 0x0000025000057945 */ /* 0x000fe20003800200 */
[----:B------:R-:W-:Y:S02]  /*0760*/  DADD R22, R8, R16 ;  /* 0x0000000008167229 */ /* 0x000fe40000000010 */
[----:B------:R-:W-:Y:S02]  /*0770*/  DSETP.NEU.AND P2, PT, R16, RZ, PT ;  /* 0x000000ff1000722a */ /* 0x000fe40003f4d000 */
[----:B------:R-:W-:Y:S01]  /*0780*/  DSETP.NEU.AND P3, PT, R8, 1, PT ;  /* 0x3ff000000800742a */ /* 0x000fe20003f6d000 */
[----:B------:R-:W-:-:S03]  /*0790*/  IMAD.MOV.U32 R8, RZ, RZ, 0x1 ;  /* 0x00000001ff087424 */ /* 0x000fc600078e00ff */
[----:B------:R-:W-:-:S04]  /*07a0*/  LOP3.LUT R20, R21, 0x7ff00000, RZ, 0xc0, !PT ;  /* 0x7ff0000015147812 */ /* 0x000fc800078ec0ff */
[----:B------:R-:W-:-:S04]  /*07b0*/  ISETP.NE.AND P1, PT, R20, 0x7ff00000, PT ;  /* 0x7ff000001400780c */ /* 0x000fc80003f25270 */
[----:B------:R-:W-:Y:S02]  /*07c0*/  FSEL R20, R23, R19, !P1 ;  /* 0x0000001317147208 */ /* 0x000fe40004800000 */
[----:B------:R-:W-:Y:S02]  /*07d0*/  FSEL R0, R22, R18, !P1 ;  /* 0x0000001216007208 */ /* 0x000fe40004800000 */
[----:B------:R-:W-:Y:S02]  /*07e0*/  FSEL R20, R20, 1.875, P2 ;  /* 0x3ff0000014147808 */ /* 0x000fe40001000000 */
[----:B------:R-:W-:Y:S02]  /*07f0*/  FSEL R0, R0, RZ, P2 ;  /* 0x000000ff00007208 */ /* 0x000fe40001000000 */
[----:B------:R-:W-:Y:S02]  /*0800*/  FSEL R21, R20, 1.875, P3 ;  /* 0x3ff0000014157808 */ /* 0x000fe40001800000 */
[----:B------:R-:W-:-:S02]  /*0810*/  FSEL R20, R0, RZ, P3 ;  /* 0x000000ff00147208 */ /* 0x000fc40001800000 */
[----:B------:R-:W0:Y:S01]  /*0820*/  MUFU.RCP64H R9, R21 ;  /* 0x0000001500097308 */ /* 0x000e220000001800 */
[----:B------:R-:W-:-:S04]  /*0830*/  ISETP.NE.U32.AND P3, PT, R34, RZ, PT ;  /* 0x000000ff2200720c */ /* 0x000fc80003f65070 */
[----:B------:R-:W-:Y:S01]  /*0840*/  ISETP.NE.AND.EX P3, PT, R11, -0x80000000, PT, P3 ;  /* 0x800000000b00780c */ /* 0x000fe20003f65330 */
[----:B0-----:R-:W-:-:S08]  /*0850*/  DFMA R18, -R20, R8, 1 ;  /* 0x3ff000001412742b */ /* 0x001fd00000000108 */
[----:B------:R-:W-:-:S08]  /*0860*/  DFMA R18, R18, R18, R18 ;  /* 0x000000121212722b */ /* 0x000fd00000000012 */
[----:B------:R-:W-:Y:S01]  /*0870*/  DFMA R18, R8, R18, R8 ;  /* 0x000000120812722b */ /* 0x000fe20000000008 */
[----:B-----5:R-:W0:Y:S07]  /*0880*/  F2F.F64.F32 R8, R4 ;  /* 0x0000000400087310 */ /* 0x020e2e0000201800 */
[----:B------:R-:W-:-:S08]  /*0890*/  DFMA R22, -R20, R18, 1 ;  /* 0x3ff000001416742b */ /* 0x000fd00000000112 */
[----:B------:R-:W-:Y:S01]  /*08a0*/  DFMA R18, R18, R22, R18 ;  /* 0x000000161212722b */ /* 0x000fe20000000012 */
[----:B0-----:R-:W-:-:S07]  /*08b0*/  FSETP.GEU.AND P4, PT, |R9|, 6.5827683646048100446e-37, PT ;  /* 0x036000000900780b */ /* 0x001fce0003f8e200 */
[----:B------:R-:W-:-:S08]  /*08c0*/  DMUL R22, R8, R18 ;  /* 0x0000001208167228 */ /* 0x000fd00000000000 */
[----:B------:R-:W-:-:S08]  /*08d0*/  DFMA R24, -R20, R22, R8 ;  /* 0x000000161418722b */ /* 0x000fd00000000108 */
[----:B------:R-:W-:-:S10]  /*08e0*/  DFMA R18, R18, R24, R22 ;  /* 0x000000181212722b */ /* 0x000fd40000000016 */
[----:B------:R-:W-:-:S05]  /*08f0*/  FFMA R0, RZ, R21, R19 ;  /* 0x00000015ff007223 */ /* 0x000fca0000000013 */
[----:B------:R-:W-:-:S13]  /*0900*/  FSETP.GT.AND P1, PT, |R0|, 1.469367938527859385e-39, PT ;  /* 0x001000000000780b */ /* 0x000fda0003f24200 */
[----:B------:R-:W-:Y:S05]  /*0910*/  @P1 BRA P4, `(.L_x_13) ;  /* 0x0000000000201947 */ /* 0x000fea0002000000 */
[----:B------:R-:W-:Y:S01]  /*0920*/  IMAD.MOV.U32 R18, RZ, RZ, R20 ;  /* 0x000000ffff127224 */ /* 0x000fe200078e0014 */
[----:B------:R-:W-:Y:S01]  /*0930*/  MOV R0, 0x980 ;  /* 0x0000098000007802 */ /* 0x000fe20000000f00 */
[----:B------:R-:W-:Y:S02]  /*0940*/  IMAD.MOV.U32 R19, RZ, RZ, R21 ;  /* 0x000000ffff137224 */ /* 0x000fe400078e0015 */
[----:B------:R-:W-:Y:S02]  /*0950*/  IMAD.MOV.U32 R26, RZ, RZ, R8 ;  /* 0x000000ffff1a7224 */ /* 0x000fe400078e0008 */
[----:B------:R-:W-:-:S07]  /*0960*/  IMAD.MOV.U32 R27, RZ, RZ, R9 ;  /* 0x000000ffff1b7224 */ /* 0x000fce00078e0009 */
[----:B------:R-:W-:Y:S05]  /*0970*/  CALL.REL.NOINC `($__internal_1_$__cuda_sm20_div_rn_f64_full) ;  /* 0x0000002400387944 */ /* 0x000fea0003c00000 */
[----:B------:R-:W-:Y:S02]  /*0980*/  IMAD.MOV.U32 R18, RZ, RZ, R40 ;  /* 0x000000ffff127224 */ /* 0x000fe400078e0028 */
[----:B------:R-:W-:-:S07]  /*0990*/  IMAD.MOV.U32 R19, RZ, RZ, R41 ;  /* 0x000000ffff137224 */ /* 0x000fce00078e0029 */
.L_x_13:
[----:B------:R-:W-:Y:S05]  /*09a0*/  BSYNC.RECONVERGENT B5 ;  /* 0x0000000000057941 */ /* 0x000fea0003800200 */
.L_x_12:
[----:B------:R-:W-:Y:S01]  /*09b0*/  SHF.R.U32.HI R0, RZ, 0x2, R35 ;  /* 0x00000002ff007819 */ /* 0x000fe20000011623 */
[----:B------:R-:W-:Y:S01]  /*09c0*/  IMAD.SHL.U32 R21, R38, 0x10, RZ ;  /* 0x0000001026157824 */ /* 0x000fe200078e00ff */
[----:B------:R-:W-:Y:S01]  /*09d0*/  SHF.R.U32.HI R23, RZ, 0x2, R36 ;  /* 0x00000002ff177819 */ /* 0x000fe20000011624 */
[----:B------:R-:W-:Y:S01]  /*09e0*/  IMAD.MOV.U32 R24, RZ, RZ, 0x0 ;  /* 0x00000000ff187424 */ /* 0x000fe200078e00ff */
[----:B------:R-:W-:Y:S01]  /*09f0*/  LOP3.LUT R0, R0, R35, RZ, 0x3c, !PT ;  /* 0x0000002300007212 */ /* 0x000fe200078e3cff */
[----:B------:R-:W-:Y:S01]  /*0a00*/  IMAD.MOV.U32 R25, RZ, RZ, 0x3ca00000 ;  /* 0x3ca00000ff197424 */ /* 0x000fe200078e00ff */
[----:B------:R-:W-:Y:S01]  /*0a10*/  LOP3.LUT R23, R23, R36, RZ, 0x3c, !PT ;  /* 0x0000002417177212 */ /* 0x000fe200078e3cff */
[----:B------:R-:W-:Y:S01]  /*0a20*/  DADD R12, R18, R12 ;  /* 0x00000000120c7229 */ /* 0x000fe2000000000c */
[----:B------:R-:W-:Y:S01]  /*0a30*/  BSSY.RECONVERGENT B2, `(.L_x_14) ;  /* 0x0000016000027945 */ /* 0x000fe20003800200 */
[----:B------:R-:W-:Y:S02]  /*0a40*/  IMAD.SHL.U32 R6, R0, 0x2, RZ ;  /* 0x0000000200067824 */ /* 0x000fe400078e00ff */
[----:B------:R-:W-:-:S03]  /*0a50*/  IMAD.MOV.U32 R39, RZ, RZ, R17 ;  /* 0x000000ffff277224 */ /* 0x000fc600078e0011 */
[----:B------:R-:W-:Y:S01]  /*0a60*/  LOP3.LUT R21, R38, R21, R6, 0x96, !PT ;  /* 0x0000001526157212 */ /* 0x000fe200078e9606 */
[----:B------:R-:W-:-:S03]  /*0a70*/  IMAD.SHL.U32 R6, R23, 0x2, RZ ;  /* 0x0000000217067824 */ /* 0x000fc600078e00ff */
[----:B------:R-:W-:-:S05]  /*0a80*/  LOP3.LUT R36, R21, R0, RZ, 0x3c, !PT ;  /* 0x0000000015247212 */ /* 0x000fca00078e3cff */
[----:B------:R-:W-:-:S05]  /*0a90*/  IMAD.SHL.U32 R0, R36, 0x10, RZ ;  /* 0x0000001024007824 */ /* 0x000fca00078e00ff */
[----:B------:R-:W-:Y:S02]  /*0aa0*/  LOP3.LUT R23, R23, R6, R0, 0x96, !PT ;  /* 0x0000000617177212 */ /* 0x000fe400078e9600 */
[----:B------:R-:W-:Y:S02]  /*0ab0*/  MOV R0, 0xb90 ;  /* 0x00000b9000007802 */ /* 0x000fe40000000f00 */
[----:B------:R-:W-:Y:S02]  /*0ac0*/  LOP3.LUT R6, R23, R36, RZ, 0x3c, !PT ;  /* 0x0000002417067212 */ /* 0x000fe400078e3cff */
[C---:B------:R-:W-:Y:S02]  /*0ad0*/  IADD3 R23, PT, PT, R5.reuse, -0x25f88c99, R36 ;  /* 0xda07736705177810 */ /* 0x040fe40007ffe024 */
[----:B------:R-:W-:-:S05]  /*0ae0*/  IADD3 R20, PT, PT, R5, -0x25f304d4, R6 ;  /* 0xda0cfb2c05147810 */ /* 0x000fca0007ffe006 */
[----:B------:R-:W-:-:S03]  /*0af0*/  IMAD.WIDE.U32 R20, R20, 0x200000, RZ ;  /* 0x0020000014147825 */ /* 0x000fc600078e00ff */
[----:B------:R-:W-:Y:S01]  /*0b00*/  LOP3.LUT R22, R20, R23, RZ, 0x3c, !PT ;  /* 0x0000001714167212 */ /* 0x000fe200078e3cff */
[----:B------:R-:W-:-:S04]  /*0b10*/  IMAD.MOV.U32 R23, RZ, RZ, R21 ;  /* 0x000000ffff177224 */ /* 0x000fc800078e0015 */
[----:B------:R-:W0:Y:S02]  /*0b20*/  I2F.F64.U64 R20, R22 ;  /* 0x0000001600147312 */ /* 0x000e240000301800 */
[----:B0-----:R-:W-:-:S08]  /*0b30*/  DFMA R20, R20, R24, 5.5511151231257827021e-17 ;  /* 0x3c9000001414742b */ /* 0x001fd00000000018 */
[----:B------:R-:W-:-:S08]  /*0b40*/  DADD R42, -R20, 1 ;  /* 0x3ff00000142a7429 */ /* 0x000fd00000000100 */
[----:B------:R-:W-:-:S10]  /*0b50*/  DADD R40, -RZ, |R42| ;  /* 0x00000000ff287229 */ /* 0x000fd4000000052a */
[----:B------:R-:W-:Y:S02]  /*0b60*/  IMAD.MOV.U32 R18, RZ, RZ, R40 ;  /* 0x000000ffff127224 */ /* 0x000fe400078e0028 */
[----:B------:R-:W-:-:S07]  /*0b70*/  IMAD.MOV.U32 R40, RZ, RZ, R16 ;  /* 0x000000ffff287224 */ /* 0x000fce00078e0010 */
[----:B------:R-:W-:Y:S05]  /*0b80*/  CALL.REL.NOINC `($_Z12sim_severityPfPjS_j$__internal_accurate_pow) ;  /* 0x0000002800207944 */ /* 0x000fea0003c00000 */
[----:B------:R-:W-:Y:S05]  /*0b90*/  BSYNC.RECONVERGENT B2 ;  /* 0x0000000000027941 */ /* 0x000fea0003800200 */
.L_x_14:
[C---:B------:R-:W-:Y:S01]  /*0ba0*/  DSETP.NEU.AND P1, PT, R42.reuse, RZ, PT ;  /* 0x000000ff2a00722a */ /* 0x040fe20003f2d000 */
[C---:B------:R-:W-:Y:S01]  /*0bb0*/  ISETP.GE.AND P6, PT, R43.reuse, RZ, PT ;  /* 0x000000ff2b00720c */ /* 0x040fe20003fc6270 */
[----:B------:R-:W-:Y:S01]  /*0bc0*/  DADD R22, -RZ, -R18 ;  /* 0x00000000ff167229 */ /* 0x000fe20000000912 */
[----:B------:R-:W-:Y:S01]  /*0bd0*/  BSSY.RECONVERGENT B5, `(.L_x_15) ;  /* 0x0000031000057945 */ /* 0x000fe20003800200 */
[----:B------:R-:W-:Y:S02]  /*0be0*/  DADD R20, R42, R16 ;  /* 0x000000002a147229 */ /* 0x000fe40000000010 */
[----:B------:R-:W-:Y:S02]  /*0bf0*/  ISETP.GE.OR P5, PT, R43, RZ, !P1 ;  /* 0x000000ff2b00720c */ /* 0x000fe40004fa6670 */
[----:B------:R-:W-:-:S04]  /*0c00*/  ISETP.GE.OR P4, PT, R17, RZ, P1 ;  /* 0x000000ff1100720c */ /* 0x000fc80000f86670 */
[-C--:B------:R-:W-:Y:S02]  /*0c10*/  FSEL R25, R22, R18.reuse, !P3 ;  /* 0x0000001216197208 */ /* 0x080fe40005800000 */
[-C--:B------:R-:W-:Y:S01]  /*0c20*/  FSEL R22, R23, R19.reuse, !P3 ;  /* 0x0000001317167208 */ /* 0x080fe20005800000 */
[----:B------:R-:W-:Y:S01]  /*0c30*/  @P1 DSETP.NEU.AND P3, PT, R16, R14, PT ;  /* 0x0000000e1000122a */ /* 0x000fe20003f6d000 */
[----:B------:R-:W-:Y:S02]  /*0c40*/  FSEL R0, R25, R18, !P6 ;  /* 0x0000001219007208 */ /* 0x000fe40007000000 */
[----:B------:R-:W-:Y:S01]  /*0c50*/  FSEL R23, R22, R19, !P6 ;  /* 0x0000001316177208 */ /* 0x000fe20007000000 */
[----:B------:R-:W-:Y:S01]  /*0c60*/  DADD R18, R42, R16 ;  /* 0x000000002a127229 */ /* 0x000fe20000000010 */
[----:B------:R-:W-:Y:S02]  /*0c70*/  @!P1 SEL R22, R43, RZ, P0 ;  /* 0x000000ff2b169207 */ /* 0x000fe40000000000 */
[----:B------:R-:W-:-:S02]  /*0c80*/  @!P5 FSEL R23, R23, -QNAN , !P3 ;  /* 0xfff800001717d808 */ /* 0x000fc40005800000 */
[----:B------:R-:W-:Y:S02]  /*0c90*/  @!P4 LOP3.LUT R22, R22, 0x7ff00000, RZ, 0xfc, !PT ;  /* 0x7ff000001616c812 */ /* 0x000fe400078efcff */
[----:B------:R-:W-:Y:S01]  /*0ca0*/  LOP3.LUT R20, R21, 0x7ff00000, RZ, 0xc0, !PT ;  /* 0x7ff0000015147812 */ /* 0x000fe200078ec0ff */
[----:B------:R-:W-:Y:S01]  /*0cb0*/  @P1 IMAD.MOV.U32 R21, RZ, RZ, R23 ;  /* 0x000000ffff151224 */ /* 0x000fe200078e0017 */
[----:B------:R-:W-:Y:S01]  /*0cc0*/  @!P5 FSEL R0, R0, RZ, !P3 ;  /* 0x000000ff0000d208 */ /* 0x000fe20005800000 */
[----:B------:R-:W-:Y:S01]  /*0cd0*/  @!P1 IMAD.MOV.U32 R21, RZ, RZ, R22 ;  /* 0x000000ffff159224 */ /* 0x000fe200078e0016 */
[----:B------:R-:W-:-:S03]  /*0ce0*/  ISETP.NE.AND P3, PT, R20, 0x7ff00000, PT ;  /* 0x7ff000001400780c */ /* 0x000fc60003f65270 */
[----:B------:R-:W-:Y:S01]  /*0cf0*/  @P1 IMAD.MOV.U32 R20, RZ, RZ, R0 ;  /* 0x000000ffff141224 */ /* 0x000fe200078e0000 */
[----:B------:R-:W-:Y:S01]  /*0d00*/  FSEL R21, R19, R21, !P3 ;  /* 0x0000001513157208 */ /* 0x000fe20005800000 */
[----:B------:R-:W-:Y:S01]  /*0d10*/  @!P1 IMAD.MOV.U32 R20, RZ, RZ, RZ ;  /* 0x000000ffff149224 */ /* 0x000fe200078e00ff */
[----:B------:R-:W-:Y:S02]  /*0d20*/  DSETP.NEU.AND P1, PT, R42, 1, PT ;  /* 0x3ff000002a00742a */ /* 0x000fe40003f2d000 */
[----:B------:R-:W-:Y:S02]  /*0d30*/  FSEL R21, R21, 1.875, P2 ;  /* 0x3ff0000015157808 */ /* 0x000fe40001000000 */
[----:B------:R-:W-:Y:S01]  /*0d40*/  FSEL R0, R18, R20, !P3 ;  /* 0x0000001412007208 */ /* 0x000fe20005800000 */
[----:B------:R-:W-:Y:S01]  /*0d50*/  IMAD.MOV.U32 R18, RZ, RZ, 0x1 ;  /* 0x00000001ff127424 */ /* 0x000fe200078e00ff */
[----:B------:R-:W-:Y:S02]  /*0d60*/  FSEL R21, R21, 1.875, P1 ;  /* 0x3ff0000015157808 */ /* 0x000fe40000800000 */
[----:B------:R-:W-:-:S02]  /*0d70*/  FSEL R0, R0, RZ, P2 ;  /* 0x000000ff00007208 */ /* 0x000fc40001000000 */
[----:B------:R-:W0:Y:S01]  /*0d80*/  MUFU.RCP64H R19, R21 ;  /* 0x0000001500137308 */ /* 0x000e220000001800 */
[----:B------:R-:W-:Y:S02]  /*0d90*/  FSETP.GEU.AND P2, PT, |R9|, 6.5827683646048100446e-37, PT ;  /* 0x036000000900780b */ /* 0x000fe40003f4e200 */
[----:B------:R-:W-:-:S06]  /*0da0*/  FSEL R20, R0, RZ, P1 ;  /* 0x000000ff00147208 */ /* 0x000fcc0000800000 */
[----:B0-----:R-:W-:-:S08]  /*0db0*/  DFMA R22, -R20, R18, 1 ;  /* 0x3ff000001416742b */ /* 0x001fd00000000112 */
[----:B------:R-:W-:-:S08]  /*0dc0*/  DFMA R22, R22, R22, R22 ;  /* 0x000000161616722b */ /* 0x000fd00000000016 */
[----:B------:R-:W-:-:S08]  /*0dd0*/  DFMA R22, R18, R22, R18 ;  /* 0x000000161216722b */ /* 0x000fd00000000012 */
[----:B------:R-:W-:-:S08]  /*0de0*/  DFMA R18, -R20, R22, 1 ;  /* 0x3ff000001412742b */ /* 0x000fd00000000116 */
[----:B------:R-:W-:-:S08]  /*0df0*/  DFMA R18, R22, R18, R22 ;  /* 0x000000121612722b */ /* 0x000fd00000000016 */
        /* <DEDUP_REMOVED lines=14> */
.L_x_16:
[----:B------:R-:W-:Y:S05]  /*0ee0*/  BSYNC.RECONVERGENT B5 ;  /* 0x0000000000057941 */ /* 0x000fea0003800200 */
.L_x_15:
[----:B------:R-:W-:Y:S01]  /*0ef0*/  VIADD R10, R10, 0x2 ;  /* 0x000000020a0a7836 */ /* 0x000fe20000000000 */
[----:B------:R-:W-:Y:S01]  /*0f00*/  DADD R12, R12, R18 ;  /* 0x000000000c0c7229 */ /* 0x000fe20000000012 */
[----:B------:R-:W-:Y:S02]  /*0f10*/  VIADD R5, R5, 0x161f14 ;  /* 0x00161f1405057836 */ /* 0x000fe40000000000 */
[----:B------:R-:W-:Y:S01]  /*0f20*/  IMAD.MOV.U32 R35, RZ, RZ, R38 ;  /* 0x000000ffff237224 */ /* 0x000fe200078e0026 */
[----:B------:R-:W-:Y:S01]  /*0f30*/  ISETP.NE.AND P1, PT, R10, RZ, PT ;  /* 0x000000ff0a00720c */ /* 0x000fe20003f25270 */
[----:B------:R-:W-:-:S12]  /*0f40*/  IMAD.MOV.U32 R8, RZ, RZ, R37 ;  /* 0x000000ffff087224 */ /* 0x000fd800078e0025 */
[----:B------:R-:W-:Y:S05]  /*0f50*/  @P1 BRA `(.L_x_17) ;  /* 0xfffffff4002c1947 */ /* 0x000fea000383ffff */
[----:B------:R-:W-:Y:S05]  /*0f60*/  BSYNC.RECONVERGENT B4 ;  /* 0x0000000000047941 */ /* 0x000fea0003800200 */
.L_x_7:
[----:B------:R-:W-:Y:S02]  /*0f70*/  VIADD R0, R5, 0xd9f6dc18 ;  /* 0xd9f6dc1805007836 */ /* 0x000fe40000000000 */
[----:B------:R-:W-:-:S07]  /*0f80*/  IMAD.MOV.U32 R8, RZ, RZ, R37 ;  /* 0x000000ffff087224 */ /* 0x000fce00078e0025 */
.L_x_6:
[----:B------:R-:W-:Y:S05]  /*0f90*/  BSYNC.RECONVERGENT B3 ;  /* 0x0000000000037941 */ /* 0x000fea0003800200 */
.L_x_5:
[----:B------:R-:W-:-:S04]  /*0fa0*/  LOP3.LUT R3, R3, 0x1, RZ, 0xc0, !PT ;  /* 0x0000000103037812 */ /* 0x000fc800078ec0ff */
[----:B------:R-:W-:-:S13]  /*0fb0*/  ISETP.NE.U32.AND P1, PT, R3, 0x1, PT ;  /* 0x000000010300780c */ /* 0x000fda0003f25070 */
[----:B------:R-:W-:Y:S05]  /*0fc0*/  @P1 BRA `(.L_x_18) ;  /* 0x0000001800ec1947 */ /* 0x000fea0003800000 */
[----:B------:R-:W-:Y:S01]  /*0fd0*/  SHF.R.U32.HI R3, RZ, 0x2, R8 ;  /* 0x00000002ff037819 */ /* 0x000fe20000011608 */
[----:B------:R-:W-:Y:S01]  /*0fe0*/  IMAD.SHL.U32 R5, R6, 0x10, RZ ;  /* 0x0000001006057824 */ /* 0x000fe200078e00ff */
[----:B------:R-:W-:Y:S01]  /*0ff0*/  SHF.R.U32.HI R10, RZ, 0x2, R7 ;  /* 0x00000002ff0a7819 */ /* 0x000fe20000011607 */
[----:B------:R-:W-:Y:S01]  /*1000*/  IMAD.MOV.U32 R11, RZ, RZ, 0x3ca00000 ;  /* 0x3ca00000ff0b7424 */ /* 0x000fe200078e00ff */
[----:B------:R-:W-:Y:S01]  /*1010*/  LOP3.LUT R3, R3, R8, RZ, 0x3c, !PT ;  /* 0x0000000803037212 */ /* 0x000fe200078e3cff */
[----:B------:R-:W-:Y:S01]  /*1020*/  BSSY.RECONVERGENT B2, `(.L_x_19) ;  /* 0x0000031000027945 */ /* 0x000fe20003800200 */
[----:B------:R-:W-:-:S03]  /*1030*/  LOP3.LUT R10, R10, R7, RZ, 0x3c, !PT ;  /* 0x000000070a0a7212 */ /* 0x000fc600078e3cff */
[----:B------:R-:W-:-:S05]  /*1040*/  IMAD.SHL.U32 R8, R3, 0x2, RZ ;  /* 0x0000000203087824 */ /* 0x000fca00078e00ff */
[----:B------:R-:W-:Y:S01]  /*1050*/  LOP3.LUT R8, R6, R5, R8, 0x96, !PT ;  /* 0x0000000506087212 */ /* 0x000fe200078e9608 */
[----:B------:R-:W-:-:S03]  /*1060*/  IMAD.SHL.U32 R6, R10, 0x2, RZ ;  /* 0x000000020a067824 */ /* 0x000fc600078e00ff */
[----:B------:R-:W-:-:S05]  /*1070*/  LOP3.LUT R3, R8, R3, RZ, 0x3c, !PT ;  /* 0x0000000308037212 */ /* 0x000fca00078e3cff */
[----:B------:R-:W-:-:S05]  /*1080*/  IMAD.SHL.U32 R5, R3, 0x10, RZ ;  /* 0x0000001003057824 */ /* 0x000fca00078e00ff */
[----:B------:R-:W-:Y:S01]  /*1090*/  LOP3.LUT R6, R10, R6, R5, 0x96, !PT ;  /* 0x000000060a067212 */ /* 0x000fe200078e9605 */
[----:B------:R-:W-:-:S03]  /*10a0*/  IMAD.MOV.U32 R10, RZ, RZ, 0x0 ;  /* 0x00000000ff0a7424 */ /* 0x000fc600078e00ff */
[----:B------:R-:W-:Y:S02]  /*10b0*/  LOP3.LUT R5, R6, R3, RZ, 0x3c, !PT ;  /* 0x0000000306057212 */ /* 0x000fe400078e3cff */
[C---:B------:R-:W-:Y:S02]  /*10c0*/  IADD3 R3, PT, PT, R0.reuse, 0x587c5, R3 ;  /* 0x000587c500037810 */ /* 0x040fe40007ffe003 */
[----:B------:R-:W-:-:S05]  /*10d0*/  IADD3 R5, PT, PT, R0, 0xb0f8a, R5 ;  /* 0x000b0f8a00057810 */ /* 0x000fca0007ffe005 */
[----:B------:R-:W-:-:S04]  /*10e0*/  IMAD.WIDE.U32 R6, R5, 0x200000, RZ ;  /* 0x0020000005067825 */ /* 0x000fc800078e00ff */
[----:B------:R-:W-:Y:S01]  /*10f0*/  IMAD.MOV.U32 R9, RZ, RZ, R7 ;  /* 0x000000ffff097224 */ /* 0x000fe200078e0007 */
[----:B------:R-:W-:-:S04]  /*1100*/  LOP3.LUT R8, R6, R3, RZ, 0x3c, !PT ;  /* 0x0000000306087212 */ /* 0x000fc800078e3cff */
        /* <DEDUP_REMOVED lines=13> */
.L_x_21:
[----:B------:R-:W-:Y:S01]  /*11e0*/  SHF.R.U32.HI R0, RZ, 0x14, R17 ;  /* 0x00000014ff007819 */ /* 0x000fe20000011611 */
[----:B------:R-:W-:Y:S01]  /*11f0*/  DADD R8, -RZ, -R18 ;  /* 0x00000000ff087229 */ /* 0x000fe20000000912 */
[----:B------:R-:W-:Y:S02]  /*1200*/  ISETP.GE.AND P1, PT, R7, RZ, PT ;  /* 0x000000ff0700720c */ /* 0x000fe40003f26270 */
[----:B------:R-:W-:-:S05]  /*1210*/  LOP3.LUT R0, R0, 0x7ff, RZ, 0xc0, !PT ;  /* 0x000007ff00007812 */ /* 0x000fca00078ec0ff */
[----:B------:R-:W-:-:S05]  /*1220*/  VIADD R3, R0, 0xfffffc0c ;  /* 0xfffffc0c00037836 */ /* 0x000fca0000000000 */
[CC--:B------:R-:W-:Y:S02]  /*1230*/  SHF.L.U32 R0, R16.reuse, R3.reuse, RZ ;  /* 0x0000000310007219 */ /* 0x0c0fe400000006ff */
[----:B------:R-:W-:Y:S02]  /*1240*/  SHF.L.U64.HI R3, R16, R3, R17 ;  /* 0x0000000310037219 */ /* 0x000fe40000010211 */
[----:B------:R-:W-:-:S04]  /*1250*/  ISETP.NE.U32.AND P0, PT, R0, RZ, PT ;  /* 0x000000ff0000720c */ /* 0x000fc80003f05070 */
[----:B------:R-:W-:-:S04]  /*1260*/  ISETP.NE.AND.EX P0, PT, R3, -0x80000000, PT, P0 ;  /* 0x800000000300780c */ /* 0x000fc80003f05300 */
        /* <DEDUP_REMOVED lines=8> */
.L_x_20:
[----:B------:R-:W-:Y:S01]  /*12f0*/  ISETP.GE.AND P1, PT, R17, RZ, PT ;  /* 0x000000ff1100720c */ /* 0x000fe20003f26270 */
[----:B------:R-:W-:Y:S01]  /*1300*/  IMAD.MOV.U32 R8, RZ, RZ, RZ ;  /* 0x000000ffff087224 */ /* 0x000fe200078e00ff */
[----:B------:R-:W-:-:S11]  /*1310*/  SEL R9, R7, RZ, P0 ;  /* 0x000000ff07097207 */ /* 0x000fd60000000000 */
[----:B------:R-:W-:-:S07]  /*1320*/  @!P1 LOP3.LUT R9, R9, 0x7ff00000, RZ, 0xfc, !PT ;  /* 0x7ff0000009099812 */ /* 0x000fce00078efcff */
.L_x_22:
[----:B------:R-:W-:Y:S05]  /*1330*/  BSYNC.RECONVERGENT B2 ;  /* 0x0000000000027941 */ /* 0x000fea0003800200 */
.L_x_19:
[C-C-:B------:R-:W-:Y:S01]  /*1340*/  DADD R10, R6.reuse, R16.reuse ;  /* 0x00000000060a7229 */ /* 0x140fe20000000010 */
[----:B-----5:R-:W0:Y:S01]  /*1350*/  F2F.F64.F32 R26, R4 ;  /* 0x00000004001a7310 */ /* 0x020e220000201800 */
[----:B------:R-:W-:Y:S01]  /*1360*/  DADD R14, R6, R16 ;  /* 0x00000000060e7229 */ /* 0x000fe20000000010 */
[----:B------:R-:W-:Y:S01]  /*1370*/  BSSY.RECONVERGENT B3, `(.L_x_23) ;  /* 0x000001d000037945 */ /* 0x000fe20003800200 */
        /* <DEDUP_REMOVED lines=11> */
[----:B------:R-:W1:Y:S01]  /*1430*/  MUFU.RCP64H R7, R19 ;  /* 0x0000001300077308 */ /* 0x000e620000001800 */
[----:B0-----:R-:W-:-:S03]  /*1440*/  FSETP.GEU.AND P1, PT, |R27|, 6.5827683646048100446e-37, PT ;  /* 0x036000001b00780b */ /* 0x001fc60003f2e200 */
[----:B-1----:R-:W-:-:S08]  /*1450*/  DFMA R8, -R18, R6, 1 ;  /* 0x3ff000001208742b */ /* 0x002fd00000000106 */
        /* <DEDUP_REMOVED lines=10> */
[----:B------:R-:W-:-:S07]  /*1500*/  MOV R0, 0x1520 ;  /* 0x0000152000007802 */ /* 0x000fce0000000f00 */
[----:B------:R-:W-:Y:S05]  /*1510*/  CALL.REL.NOINC `($__internal_1_$__cuda_sm20_div_rn_f64_full) ;  /* 0x0000001800507944 */ /* 0x000fea0003c00000 */
[----:B------:R-:W-:Y:S02]  /*1520*/  IMAD.MOV.U32 R6, RZ, RZ, R40 ;  /* 0x000000ffff067224 */ /* 0x000fe400078e0028 */
[----:B------:R-:W-:-:S07]  /*1530*/  IMAD.MOV.U32 R7, RZ, RZ, R41 ;  /* 0x000000ffff077224 */ /* 0x000fce00078e0029 */
.L_x_24:
[----:B------:R-:W-:Y:S05]  /*1540*/  BSYNC.RECONVERGENT B3 ;  /* 0x0000000000037941 */ /* 0x000fea0003800200 */
.L_x_23:
[----:B------:R-:W-:Y:S01]  /*1550*/  DADD R12, R12, R6 ;  /* 0x000000000c0c7229 */ /* 0x000fe20000000006 */
[----:B------:R-:W-:Y:S10]  /*1560*/  BRA `(.L_x_18) ;  /* 0x0000001400847947 */ /* 0x000ff40003800000 */
.L_x_4:
        /* <DEDUP_REMOVED lines=10> */
.L_x_42:
[----:B------:R-:W-:Y:S01]  /*1610*/  SHF.R.U32.HI R19, RZ, 0x2, R8 ;  /* 0x00000002ff137819 */ /* 0x000fe20000011608 */
[----:B------:R-:W-:Y:S01]  /*1620*/  IMAD.MOV.U32 R42, RZ, RZ, R36 ;  /* 0x000000ffff2a7224 */ /* 0x000fe200078e0024 */
[----:B------:R-:W-:Y:S01]  /*1630*/  SHF.R.U32.HI R18, RZ, 0x2, R7 ;  /* 0x00000002ff127819 */ /* 0x000fe20000011607 */
[----:B------:R-:W-:Y:S01]  /*1640*/  IMAD.MOV.U32 R22, RZ, RZ, 0x0 ;  /* 0x00000000ff167424 */ /* 0x000fe200078e00ff */
[----:B------:R-:W-:Y:S01]  /*1650*/  LOP3.LUT R0, R19, R8, RZ, 0x3c, !PT ;  /* 0x0000000813007212 */ /* 0x000fe200078e3cff */
[----:B------:R-:W-:Y:S01]  /*1660*/  IMAD.SHL.U32 R19, R6, 0x10, RZ ;  /* 0x0000001006137824 */ /* 0x000fe200078e00ff */
[----:B------:R-:W-:Y:S01]  /*1670*/  LOP3.LUT R21, R18, R7, RZ, 0x3c, !PT ;  /* 0x0000000712157212 */ /* 0x000fe200078e3cff */
[----:B------:R-:W-:Y:S01]  /*1680*/  IMAD.MOV.U32 R23, RZ, RZ, 0x3ca00000 ;  /* 0x3ca00000ff177424 */ /* 0x000fe200078e00ff */
[----:B------:R-:W-:Y:S01]  /*1690*/  BSSY.RECONVERGENT B2, `(.L_x_28) ;  /* 0x0000034000027945 */ /* 0x000fe20003800200 */
[----:B------:R-:W-:Y:S02]  /*16a0*/  IMAD.SHL.U32 R8, R0, 0x2, RZ ;  /* 0x0000000200087824 */ /* 0x000fe400078e00ff */
[----:B------:R-:W-:-:S03]  /*16b0*/  VIADD R37, R37, 0x2 ;  /* 0x0000000225257836 */ /* 0x000fc60000000000 */
[----:B------:R-:W-:Y:S01]  /*16c0*/  LOP3.LUT R19, R6, R19, R8, 0x96, !PT ;  /* 0x0000001306137212 */ /* 0x000fe200078e9608 */
[----:B------:R-:W-:Y:S01]  /*16d0*/  IMAD.SHL.U32 R8, R21, 0x2, RZ ;  /* 0x0000000215087824 */ /* 0x000fe200078e00ff */
[----:B------:R-:W-:Y:S02]  /*16e0*/  ISETP.NE.AND P4, PT, R37, RZ, PT ;  /* 0x000000ff2500720c */ /* 0x000fe40003f85270 */
[----:B------:R-:W-:Y:S02]  /*16f0*/  LOP3.LUT R7, R19, R0, RZ, 0x3c, !PT ;  /* 0x0000000013077212 */ /* 0x000fe400078e3cff */
[----:B------:R-:W-:-:S03]  /*1700*/  P2R R38, PR, RZ, 0x10 ;  /* 0x00000010ff267803 */ /* 0x000fc60000000000 */
[----:B------:R-:W-:-:S05]  /*1710*/  IMAD.SHL.U32 R0, R7, 0x10, RZ ;  /* 0x0000001007007824 */ /* 0x000fca00078e00ff */
[----:B------:R-:W-:Y:S01]  /*1720*/  LOP3.LUT R0, R21, R8, R0, 0x96, !PT ;  /* 0x0000000815007212 */ /* 0x000fe200078e9600 */
[----:B------:R-:W-:Y:S01]  /*1730*/  IMAD.MOV.U32 R8, RZ, RZ, R6 ;  /* 0x000000ffff087224 */ /* 0x000fe200078e0006 */
[----:B------:R-:W-:Y:S02]  /*1740*/  IADD3 R21, PT, PT, R5, -0x26039c23, R7 ;  /* 0xd9fc63dd05157810 */ /* 0x000fe40007ffe007 */
        /* <DEDUP_REMOVED lines=8> */
[----:B------:R-:W-:-:S06]  /*17d0*/  DSETP.NEU.AND P2, PT, R34, RZ, PT ;  /* 0x000000ff2200722a */ /* 0x000fcc0003f4d000 */
[----:B------:R-:W-:-:S08]  /*17e0*/  ISETP.GE.OR P3, PT, R17, RZ, P2 ;  /* 0x000000ff1100720c */ /* 0x000fd00001766670 */
[----:B------:R-:W-:Y:S01]  /*17f0*/  @!P2 SEL R19, R35, RZ, P0 ;  /* 0x000000ff2313a207 */ /* 0x000fe20000000000 */
[----:B------:R-:W-:Y:S01]  /*1800*/  @!P2 IMAD.MOV.U32 R18, RZ, RZ, RZ ;  /* 0x000000ffff12a224 */ /* 0x000fe200078e00ff */
[----:B------:R-:W-:-:S03]  /*1810*/  @!P2 PLOP3.LUT P1, PT, P0, PT, PT, 0x80, 0x8 ;  /* 0x000000000008a81c */ /* 0x000fc6000072f070 */
[----:B------:R-:W-:Y:S01]  /*1820*/  @!P3 LOP3.LUT R19, R19, 0x7ff00000, RZ, 0xfc, !PT ;  /* 0x7ff000001313b812 */ /* 0x000fe200078efcff */
[----:B------:R-:W-:Y:S09]  /*1830*/  @!P2 BRA `(.L_x_29) ;  /* 0x000000000064a947 */ /* 0x000ff20003800000 */
        /* <DEDUP_REMOVED lines=8> */
.L_x_30:
[----:B------:R-:W-:Y:S01]  /*18c0*/  SHF.R.U32.HI R0, RZ, 0x14, R17 ;  /* 0x00000014ff007819 */ /* 0x000fe20000011611 */
[----:B------:R-:W-:Y:S01]  /*18d0*/  DADD R20, -RZ, -R18 ;  /* 0x00000000ff147229 */ /* 0x000fe20000000912 */
[----:B------:R-:W-:Y:S01]  /*18e0*/  ISETP.GE.AND P2, PT, R35, RZ, PT ;  /* 0x000000ff2300720c */ /* 0x000fe20003f46270 */
[----:B------:R-:W-:Y:S01]  /*18f0*/  DSETP.NEU.AND P3, PT, R16, R14, PT ;  /* 0x0000000e1000722a */ /* 0x000fe20003f6d000 */
[----:B------:R-:W-:-:S05]  /*1900*/  LOP3.LUT R0, R0, 0x7ff, RZ, 0xc0, !PT ;  /* 0x000007ff00007812 */ /* 0x000fca00078ec0ff */
[----:B------:R-:W-:-:S05]  /*1910*/  VIADD R23, R0, 0xfffffc0c ;  /* 0xfffffc0c00177836 */ /* 0x000fca0000000000 */
[CC--:B------:R-:W-:Y:S02]  /*1920*/  SHF.L.U32 R0, R16.reuse, R23.reuse, RZ ;  /* 0x0000001710007219 */ /* 0x0c0fe400000006ff */
[----:B------:R-:W-:Y:S02]  /*1930*/  SHF.L.U64.HI R23, R16, R23, R17 ;  /* 0x0000001710177219 */ /* 0x000fe40000010211 */
[----:B------:R-:W-:-:S04]  /*1940*/  ISETP.NE.U32.AND P1, PT, R0, RZ, PT ;  /* 0x000000ff0000720c */ /* 0x000fc80003f25070 */
[----:B------:R-:W-:-:S04]  /*1950*/  ISETP.NE.AND.EX P1, PT, R23, -0x80000000, PT, P1 ;  /* 0x800000001700780c */ /* 0x000fc80003f25310 */
[-C--:B------:R-:W-:Y:S02]  /*1960*/  FSEL R23, R20, R18.reuse, !P1 ;  /* 0x0000001214177208 */ /* 0x080fe40004800000 */
[-C--:B------:R-:W-:Y:S02]  /*1970*/  FSEL R20, R21, R19.reuse, !P1 ;  /* 0x0000001315147208 */ /* 0x080fe40004800000 */
[----:B------:R-:W-:Y:S02]  /*1980*/  FSEL R18, R23, R18, !P2 ;  /* 0x0000001217127208 */ /* 0x000fe40005000000 */
[----:B------:R-:W-:Y:S02]  /*1990*/  FSEL R19, R20, R19, !P2 ;  /* 0x0000001314137208 */ /* 0x000fe40005000000 */
[----:B------:R-:W-:Y:S02]  /*19a0*/  PLOP3.LUT P1, PT, P5, PT, PT, 0x80, 0x8 ;  /* 0x000000000008781c */ /* 0x000fe40002f2f070 */
[----:B------:R-:W-:-:S02]  /*19b0*/  @!P2 FSEL R18, R18, RZ, !P3 ;  /* 0x000000ff1212a208 */ /* 0x000fc40005800000 */
[----:B------:R-:W-:-:S09]  /*19c0*/  @!P2 FSEL R19, R19, -QNAN , !P3 ;  /* 0xfff800001313a808 */ /* 0x000fd20005800000 */
.L_x_29:
[----:B------:R-:W-:Y:S05]  /*19d0*/  BSYNC.RECONVERGENT B2 ;  /* 0x0000000000027941 */ /* 0x000fea0003800200 */
.L_x_28:
[----:B------:R-:W-:Y:S01]  /*19e0*/  DADD R20, R34, R16 ;  /* 0x0000000022147229 */ /* 0x000fe20000000010 */
[----:B------:R-:W-:Y:S09]  /*19f0*/  BSSY.RECONVERGENT B2, `(.L_x_31) ;  /* 0x0000016000027945 */ /* 0x000ff20003800200 */
[----:B------:R-:W-:-:S04]  /*1a00*/  LOP3.LUT R20, R21, 0x7ff00000, RZ, 0xc0, !PT ;  /* 0x7ff0000015147812 */ /* 0x000fc800078ec0ff */
[----:B------:R-:W-:-:S13]  /*1a10*/  ISETP.NE.AND P2, PT, R20, 0x7ff00000, PT ;  /* 0x7ff000001400780c */ /* 0x000fda0003f45270 */
[----:B------:R-:W-:Y:S05]  /*1a20*/  @P2 BRA `(.L_x_32) ;  /* 0x0000000000482947 */ /* 0x000fea0003800000 */
[----:B------:R-:W-:-:S14]  /*1a30*/  DSETP.NEU.AND P2, PT, |R16|, +INF , PT ;  /* 0x7ff000001000742a */ /* 0x000fdc0003f4d200 */
[----:B------:R-:W-:Y:S05]  /*1a40*/  @P2 BRA `(.L_x_33) ;  /* 0x0000000000202947 */ /* 0x000fea0003800000 */
[----:B------:R-:W-:Y:S01]  /*1a50*/  ISETP.GE.AND P2, PT, R17, RZ, PT ;  /* 0x000000ff1100720c */ /* 0x000fe20003f46270 */
[----:B------:R-:W-:-:S06]  /*1a60*/  DSETP.GT.AND P1, PT, |R34|, 1, PT ;  /* 0x3ff000002200742a */ /* 0x000fcc0003f24200 */
[----:B------:R-:W-:Y:S01]  /*1a70*/  SEL R18, RZ, 0x7ff00000, !P1 ;  /* 0x7ff00000ff127807 */ /* 0x000fe20004800000 */
[----:B------:R-:W-:-:S05]  /*1a80*/  DSETP.NEU.AND P1, PT, R34, -1, PT ;  /* 0xbff000002200742a */ /* 0x000fca0003f2d000 */
[----:B------:R-:W-:-:S04]  /*1a90*/  @!P2 LOP3.LUT R18, R18, 0x7ff00000, RZ, 0x3c, !PT ;  /* 0x7ff000001212a812 */ /* 0x000fc800078e3cff */
[----:B------:R-:W-:Y:S01]  /*1aa0*/  SEL R19, R18, 0x3ff00000, P1 ;  /* 0x3ff0000012137807 */ /* 0x000fe20000800000 */
[----:B------:R-:W-:Y:S01]  /*1ab0*/  IMAD.MOV.U32 R18, RZ, RZ, RZ ;  /* 0x000000ffff127224 */ /* 0x000fe200078e00ff */
[----:B------:R-:W-:Y:S06]  /*1ac0*/  BRA `(.L_x_32) ;  /* 0x0000000000207947 */ /* 0x000fec0003800000 */
.L_x_33:
[----:B------:R-:W-:-:S14]  /*1ad0*/  DSETP.NEU.AND P3, PT, |R34|, +INF , PT ;  /* 0x7ff000002200742a */ /* 0x000fdc0003f6d200 */
[----:B------:R-:W-:Y:S01]  /*1ae0*/  @!P3 VIADD R21, R10, 0x80000000 ;  /* 0x800000000a15b836 */ /* 0x000fe20000000000 */
[----:B------:R-:W-:Y:S01]  /*1af0*/  @!P3 ISETP.NE.AND P2, PT, R9, 0x3fe00000, PT ;  /* 0x3fe000000900b80c */ /* 0x000fe20003f45270 */
[----:B------:R-:W-:-:S03]  /*1b00*/  @!P3 IMAD.MOV.U32 R18, RZ, RZ, RZ ;  /* 0x000000ffff12b224 */ /* 0x000fc600078e00ff */
[-C--:B------:R-:W-:Y:S02]  /*1b10*/  @!P3 SEL R21, R21, R10.reuse, P2 ;  /* 0x0000000a1515b207 */ /* 0x080fe40001000000 */
[----:B------:R-:W-:Y:S02]  /*1b20*/  @!P3 ISETP.GE.AND P2, PT, R35, RZ, PT ;  /* 0x000000ff2300b20c */ /* 0x000fe40003f46270 */
[----:B------:R-:W-:-:S04]  /*1b30*/  @!P3 SEL R21, R21, R10, P1 ;  /* 0x0000000a1515b207 */ /* 0x000fc80000800000 */
[----:B------:R-:W-:-:S07]  /*1b40*/  @!P3 SEL R19, R21, R10, !P2 ;  /* 0x0000000a1513b207 */ /* 0x000fce0005000000 */
.L_x_32:
[----:B------:R-:W-:Y:S05]  /*1b50*/  BSYNC.RECONVERGENT B2 ;  /* 0x0000000000027941 */ /* 0x000fea0003800200 */
.L_x_31:
[----:B------:R-:W-:Y:S01]  /*1b60*/  DSETP.NEU.AND P2, PT, R16, RZ, PT ;  /* 0x000000ff1000722a */ /* 0x000fe20003f4d000 */
[----:B-----5:R-:W0:Y:S01]  /*1b70*/  F2F.F64.F32 R26, R4 ;  /* 0x00000004001a7310 */ /* 0x020e220000201800 */
[----:B------:R-:W-:Y:S01]  /*1b80*/  DSETP.NEU.AND P1, PT, R34, 1, PT ;  /* 0x3ff000002200742a */ /* 0x000fe20003f2d000 */
[----:B------:R-:W-:Y:S01]  /*1b90*/  SHF.R.U32.HI R0, RZ, 0x14, R17 ;  /* 0x00000014ff007819 */ /* 0x000fe20000011611 */
[----:B------:R-:W-:Y:S02]  /*1ba0*/  BSSY.RECONVERGENT B5, `(.L_x_34) ;  /* 0x000001f000057945 */ /* 0x000fe40003800200 */
[----:B------:R-:W-:Y:S02]  /*1bb0*/  FSEL R20, R19, 1.875, P2 ;  /* 0x3ff0000013147808 */ /* 0x000fe40001000000 */
[----:B------:R-:W-:Y:S02]  /*1bc0*/  FSEL R18, R18, RZ, P2 ;  /* 0x000000ff12127208 */ /* 0x000fe40001000000 */
[----:B------:R-:W-:-:S02]  /*1bd0*/  FSEL R21, R20, 1.875, P1 ;  /* 0x3ff0000014157808 */ /* 0x000fc40000800000 */
[----:B------:R-:W-:Y:S01]  /*1be0*/  FSEL R20, R18, RZ, P1 ;  /* 0x000000ff12147208 */ /* 0x000fe20000800000 */
[----:B------:R-:W-:Y:S01]  /*1bf0*/  IMAD.MOV.U32 R18, RZ, RZ, 0x1 ;  /* 0x00000001ff127424 */ /* 0x000fe200078e00ff */
[----:B------:R-:W1:Y:S01]  /*1c00*/  MUFU.RCP64H R19, R21 ;  /* 0x0000001500137308 */ /* 0x000e620000001800 */
[----:B------:R-:W-:Y:S02]  /*1c10*/  LOP3.LUT R0, R0, 0x7ff, RZ, 0xc0, !PT ;  /* 0x000007ff00007812 */ /* 0x000fe400078ec0ff */
[----:B0-----:R-:W-:Y:S02]  /*1c20*/  FSETP.GEU.AND P1, PT, |R27|, 6.5827683646048100446e-37, PT ;  /* 0x036000001b00780b */ /* 0x001fe40003f2e200 */
[----:B-1----:R-:W-:-:S08]  /*1c30*/  DFMA R22, -R20, R18, 1 ;  /* 0x3ff000001416742b */ /* 0x002fd00000000112 */
[----:B------:R-:W-:-:S08]  /*1c40*/  DFMA R22, R22, R22, R22 ;  /* 0x000000161616722b */ /* 0x000fd00000000016 */
[----:B------:R-:W-:-:S08]  /*1c50*/  DFMA R18, R18, R22, R18 ;  /* 0x000000161212722b */ /* 0x000fd00000000012 */
[----:B------:R-:W-:-:S08]  /*1c60*/  DFMA R22, -R20, R18, 1 ;  /* 0x3ff000001416742b */ /* 0x000fd00000000112 */
[----:B------:R-:W-:-:S08]  /*1c70*/  DFMA R18, R18, R22, R18 ;  /* 0x000000161212722b */ /* 0x000fd00000000012 */
[----:B------:R-:W-:-:S08]  /*1c80*/  DMUL R24, R26, R18 ;  /* 0x000000121a187228 */ /* 0x000fd00000000000 */
[----:B------:R-:W-:-:S08]  /*1c90*/  DFMA R22, -R20, R24, R26 ;  /* 0x000000181416722b */ /* 0x000fd0000000011a */
[----:B------:R-:W-:Y:S01]  /*1ca0*/  DFMA R18, R18, R22, R24 ;  /* 0x000000161212722b */ /* 0x000fe20000000018 */
[----:B------:R-:W-:-:S05]  /*1cb0*/  VIADD R23, R0, 0xfffffc0c ;  /* 0xfffffc0c00177836 */ /* 0x000fca0000000000 */
[CC--:B------:R-:W-:Y:S02]  /*1cc0*/  SHF.L.U32 R0, R16.reuse, R23.reuse, RZ ;  /* 0x0000001710007219 */ /* 0x0c0fe400000006ff */
[----:B------:R-:W-:Y:S02]  /*1cd0*/  SHF.L.U64.HI R23, R16, R23, R17 ;  /* 0x0000001710177219 */ /* 0x000fe40000010211 */
[----:B------:R-:W-:Y:S01]  /*1ce0*/  ISETP.NE.U32.AND P3, PT, R0, RZ, PT ;  /* 0x000000ff0000720c */ /* 0x000fe20003f65070 */
[----:B------:R-:W-:-:S03]  /*1cf0*/  FFMA R0, RZ, R21, R19 ;  /* 0x00000015ff007223 */ /* 0x000fc60000000013 */
[----:B------:R-:W-:Y:S02]  /*1d00*/  ISETP.NE.AND.EX P3, PT, R23, -0x80000000, PT, P3 ;  /* 0x800000001700780c */ /* 0x000fe40003f65330 */
[----:B------:R-:W-:-:S13]  /*1d10*/  FSETP.GT.AND P4, PT, |R0|, 1.469367938527859385e-39, PT ;  /* 0x001000000000780b */ /* 0x000fda0003f84200 */
[----:B------:R-:W-:Y:S05]  /*1d20*/  @P4 BRA P1, `(.L_x_35) ;  /* 0x0000000000184947 */ /* 0x000fea0000800000 */
[----:B------:R-:W-:Y:S01]  /*1d30*/  IMAD.MOV.U32 R18, RZ, RZ, R20 ;  /* 0x000000ffff127224 */ /* 0x000fe200078e0014 */
[----:B------:R-:W-:Y:S01]  /*1d40*/  MOV R0, 0x1d70 ;  /* 0x00001d7000007802 */ /* 0x000fe20000000f00 */
[----:B------:R-:W-:-:S07]  /*1d50*/  IMAD.MOV.U32 R19, RZ, RZ, R21 ;  /* 0x000000ffff137224 */ /* 0x000fce00078e0015 */
[----:B------:R-:W-:Y:S05]  /*1d60*/  CALL.REL.NOINC `($__internal_1_$__cuda_sm20_div_rn_f64_full) ;  /* 0x00000010003c7944 */ /* 0x000fea0003c00000 */
[----:B------:R-:W-:Y:S02]  /*1d70*/  IMAD.MOV.U32 R18, RZ, RZ, R40 ;  /* 0x000000ffff127224 */ /* 0x000fe400078e0028 */
[----:B------:R-:W-:-:S07]  /*1d80*/  IMAD.MOV.U32 R19, RZ, RZ, R41 ;  /* 0x000000ffff137224 */ /* 0x000fce00078e0029 */
.L_x_35:
[----:B------:R-:W-:Y:S05]  /*1d90*/  BSYNC.RECONVERGENT B5 ;  /* 0x0000000000057941 */ /* 0x000fea0003800200 */
.L_x_34:
        /* <DEDUP_REMOVED lines=11> */
[----:B------:R-:W-:-:S04]  /*1e50*/  LOP3.LUT R0, R36, R23, R0, 0x96, !PT ;  /* 0x0000001724007212 */ /* 0x000fc800078e9600 */
[----:B------:R-:W-:Y:S01]  /*1e60*/  LOP3.LUT R11, R0, R21, RZ, 0x3c, !PT ;  /* 0x00000015000b7212 */ /* 0x000fe200078e3cff */
[----:B------:R-:W-:-:S03]  /*1e70*/  IMAD.SHL.U32 R0, R6, 0x2, RZ ;  /* 0x0000000206007824 */ /* 0x000fc600078e00ff */
[----:B------:R-:W-:Y:S01]  /*1e80*/  IADD3 R23, PT, PT, R5, -0x25f88c99, R11 ;  /* 0xda07736705177810 */ /* 0x000fe20007ffe00b */
[----:B------:R-:W-:-:S05]  /*1e90*/  IMAD.SHL.U32 R21, R11, 0x10, RZ ;  /* 0x000000100b157824 */ /* 0x000fca00078e00ff */
[----:B------:R-:W-:-:S04]  /*1ea0*/  LOP3.LUT R0, R6, R0, R21, 0x96, !PT ;  /* 0x0000000006007212 */ /* 0x000fc800078e9615 */
[----:B------:R-:W-:Y:S02]  /*1eb0*/  LOP3.LUT R6, R0, R11, RZ, 0x3c, !PT ;  /* 0x0000000b00067212 */ /* 0x000fe400078e3cff */
[----:B------:R-:W-:Y:S02]  /*1ec0*/  MOV R0, 0x1f80 ;  /* 0x00001f8000007802 */ /* 0x000fe40000000f00 */
        /* <DEDUP_REMOVED lines=12> */
.L_x_36:
[----:B------:R-:W-:Y:S01]  /*1f90*/  DSETP.NEU.AND P1, PT, R34, RZ, PT ;  /* 0x000000ff2200722a */ /* 0x000fe20003f2d000 */
[----:B------:R-:W-:Y:S01]  /*1fa0*/  BSSY.RECONVERGENT B2, `(.L_x_37) ;  /* 0x000002a000027945 */ /* 0x000fe20003800200 */
[----:B------:R-:W-:-:S04]  /*1fb0*/  DADD R20, -RZ, -R18 ;  /* 0x00000000ff147229 */ /* 0x000fc80000000912 */
[----:B------:R-:W-:-:S06]  /*1fc0*/  ISETP.GE.OR P4, PT, R35, RZ, !P1 ;  /* 0x000000ff2300720c */ /* 0x000fcc0004f86670 */
[-C--:B------:R-:W-:Y:S02]  /*1fd0*/  FSEL R23, R20, R18.reuse, !P3 ;  /* 0x0000001214177208 */ /* 0x080fe40005800000 */
[-C--:B------:R-:W-:Y:S01]  /*1fe0*/  FSEL R0, R21, R19.reuse, !P3 ;  /* 0x0000001315007208 */ /* 0x080fe20005800000 */
[----:B------:R-:W-:Y:S01]  /*1ff0*/  @P1 DSETP.NEU.AND P6, PT, R16, R14, PT ;  /* 0x0000000e1000122a */ /* 0x000fe20003fcd000 */
[C---:B------:R-:W-:Y:S02]  /*2000*/  ISETP.GE.AND P3, PT, R35.reuse, RZ, PT ;  /* 0x000000ff2300720c */ /* 0x040fe40003f66270 */
[----:B------:R-:W-:Y:S02]  /*2010*/  @!P1 SEL R22, R35, RZ, P0 ;  /* 0x000000ff23169207 */ /* 0x000fe40000000000 */
[----:B------:R-:W-:Y:S02]  /*2020*/  FSEL R20, R23, R18, !P3 ;  /* 0x0000001217147208 */ /* 0x000fe40005800000 */
[----:B------:R-:W-:Y:S01]  /*2030*/  FSEL R21, R0, R19, !P3 ;  /* 0x0000001300157208 */ /* 0x000fe20005800000 */
[----:B------:R-:W-:Y:S01]  /*2040*/  DADD R18, R34, R16 ;  /* 0x0000000022127229 */ /* 0x000fe20000000010 */
[----:B------:R-:W-:-:S02]  /*2050*/  @!P4 FSEL R20, R20, RZ, !P6 ;  /* 0x000000ff1414c208 */ /* 0x000fc40007000000 */
[----:B------:R-:W-:Y:S02]  /*2060*/  @!P4 FSEL R21, R21, -QNAN , !P6 ;  /* 0xfff800001515c808 */ /* 0x000fe40007000000 */
[----:B------:R-:W-:Y:S01]  /*2070*/  ISETP.GE.OR P4, PT, R17, RZ, P1 ;  /* 0x000000ff1100720c */ /* 0x000fe20000f86670 */
[----:B------:R-:W-:Y:S02]  /*2080*/  @P1 IMAD.MOV.U32 R18, RZ, RZ, R20 ;  /* 0x000000ffff121224 */ /* 0x000fe400078e0014 */
[----:B------:R-:W-:Y:S02]  /*2090*/  @!P1 IMAD.MOV.U32 R18, RZ, RZ, RZ ;  /* 0x000000ffff129224 */ /* 0x000fe400078e00ff */
[----:B------:R-:W-:Y:S01]  /*20a0*/  LOP3.LUT R0, R19, 0x7ff00000, RZ, 0xc0, !PT ;  /* 0x7ff0000013007812 */ /* 0x000fe200078ec0ff */
[----:B------:R-:W-:-:S07]  /*20b0*/  @P1 IMAD.MOV.U32 R19, RZ, RZ, R21 ;  /* 0x000000ffff131224 */ /* 0x000fce00078e0015 */
[----:B------:R-:W-:Y:S02]  /*20c0*/  @!P4 LOP3.LUT R22, R22, 0x7ff00000, RZ, 0xfc, !PT ;  /* 0x7ff000001616c812 */ /* 0x000fe400078efcff */
[----:B------:R-:W-:Y:S02]  /*20d0*/  @P1 PLOP3.LUT P4, PT, P5, PT, PT, 0x80, 0x8 ;  /* 0x000000000008181c */ /* 0x000fe40002f8f070 */
[----:B------:R-:W-:Y:S01]  /*20e0*/  @!P1 PLOP3.LUT P4, PT, P0, PT, PT, 0x80, 0x8 ;  /* 0x000000000008981c */ /* 0x000fe2000078f070 */
[----:B------:R-:W-:Y:S01]  /*20f0*/  @!P1 IMAD.MOV.U32 R19, RZ, RZ, R22 ;  /* 0x000000ffff139224 */ /* 0x000fe200078e0016 */
[----:B------:R-:W-:-:S13]  /*2100*/  ISETP.NE.AND P1, PT, R0, 0x7ff00000, PT ;  /* 0x7ff000000000780c */ /* 0x000fda0003f25270 */
[----:B------:R-:W-:Y:S05]  /*2110*/  @P1 BRA `(.L_x_38) ;  /* 0x0000000000481947 */ /* 0x000fea0003800000 */
[----:B------:R-:W-:-:S14]  /*2120*/  DSETP.NEU.AND P1, PT, |R16|, +INF , PT ;  /* 0x7ff000001000742a */ /* 0x000fdc0003f2d200 */
[----:B------:R-:W-:Y:S05]  /*2130*/  @!P1 BRA `(.L_x_39) ;  /* 0x0000000000249947 */ /* 0x000fea0003800000 */
[----:B------:R-:W-:-:S14]  /*2140*/  DSETP.NEU.AND P1, PT, |R34|, +INF , PT ;  /* 0x7ff000002200742a */ /* 0x000fdc0003f2d200 */
[----:B------:R-:W-:Y:S05]  /*2150*/  @P1 BRA `(.L_x_38) ;  /* 0x0000000000381947 */ /* 0x000fea0003800000 */
[----:B------:R-:W-:Y:S01]  /*2160*/  VIADD R19, R10, 0x80000000 ;  /* 0x800000000a137836 */ /* 0x000fe20000000000 */
[----:B------:R-:W-:Y:S01]  /*2170*/  ISETP.NE.AND P1, PT, R9, 0x3fe00000, PT ;  /* 0x3fe000000900780c */ /* 0x000fe20003f25270 */
[----:B------:R-:W-:-:S03]  /*2180*/  IMAD.MOV.U32 R18, RZ, RZ, RZ ;  /* 0x000000ffff127224 */ /* 0x000fc600078e00ff */
[----:B------:R-:W-:-:S04]  /*2190*/  SEL R19, R19, R10, P1 ;  /* 0x0000000a13137207 */ /* 0x000fc80000800000 */
[----:B------:R-:W-:-:S04]  /*21a0*/  SEL R19, R19, R10, P4 ;  /* 0x0000000a13137207 */ /* 0x000fc80002000000 */
[----:B------:R-:W-:Y:S01]  /*21b0*/  SEL R19, R19, R10, !P3 ;  /* 0x0000000a13137207 */ /* 0x000fe20005800000 */
[----:B------:R-:W-:Y:S06]  /*21c0*/  BRA `(.L_x_38) ;  /* 0x00000000001c7947 */ /* 0x000fec0003800000 */
.L_x_39:
[----:B------:R-:W-:Y:S01]  /*21d0*/  ISETP.GE.AND P3, PT, R17, RZ, PT ;  /* 0x000000ff1100720c */ /* 0x000fe20003f66270 */
[----:B------:R-:W-:-:S06]  /*21e0*/  DSETP.GT.AND P1, PT, |R34|, 1, PT ;  /* 0x3ff000002200742a */ /* 0x000fcc0003f24200 */
[----:B------:R-:W-:Y:S01]  /*21f0*/  SEL R18, RZ, 0x7ff00000, !P1 ;  /* 0x7ff00000ff127807 */ /* 0x000fe20004800000 */
[----:B------:R-:W-:-:S05]  /*2200*/  DSETP.NEU.AND P1, PT, R34, -1, PT ;  /* 0xbff000002200742a */ /* 0x000fca0003f2d000 */
[----:B------:R-:W-:-:S04]  /*2210*/  @!P3 LOP3.LUT R18, R18, 0x7ff00000, RZ, 0x3c, !PT ;  /* 0x7ff000001212b812 */ /* 0x000fc800078e3cff */
[----:B------:R-:W-:Y:S01]  /*2220*/  SEL R19, R18, 0x3ff00000, P1 ;  /* 0x3ff0000012137807 */ /* 0x000fe20000800000 */
[----:B------:R-:W-:-:S07]  /*2230*/  IMAD.MOV.U32 R18, RZ, RZ, RZ ;  /* 0x000000ffff127224 */ /* 0x000fce00078e00ff */
.L_x_38:
[----:B------:R-:W-:Y:S05]  /*2240*/  BSYNC.RECONVERGENT B2 ;  /* 0x0000000000027941 */ /* 0x000fea0003800200 */
.L_x_37:
[----:B------:R-:W-:Y:S01]  /*2250*/  DSETP.NEU.AND P1, PT, R34, 1, PT ;  /* 0x3ff000002200742a */ /* 0x000fe20003f2d000 */
[----:B------:R-:W-:Y:S01]  /*2260*/  FSEL R20, R19, 1.875, P2 ;  /* 0x3ff0000013147808 */ /* 0x000fe20001000000 */
[----:B------:R-:W0:Y:S01]  /*2270*/  F2F.F64.F32 R26, R4 ;  /* 0x00000004001a7310 */ /* 0x000e220000201800 */
[----:B------:R-:W-:Y:S01]  /*2280*/  FSEL R18, R18, RZ, P2 ;  /* 0x000000ff12127208 */ /* 0x000fe20001000000 */
[----:B------:R-:W-:Y:S02]  /*2290*/  BSSY.RECONVERGENT B5, `(.L_x_40) ;  /* 0x0000017000057945 */ /* 0x000fe40003800200 */
[----:B------:R-:W-:Y:S02]  /*22a0*/  FSEL R21, R20, 1.875, P1 ;  /* 0x3ff0000014157808 */ /* 0x000fe40000800000 */
[----:B------:R-:W-:Y:S01]  /*22b0*/  FSEL R20, R18, RZ, P1 ;  /* 0x000000ff12147208 */ /* 0x000fe20000800000 */
[----:B------:R-:W-:Y:S01]  /*22c0*/  IMAD.MOV.U32 R18, RZ, RZ, 0x1 ;  /* 0x00000001ff127424 */ /* 0x000fe200078e00ff */
[----:B------:R-:W1:Y:S01]  /*22d0*/  MUFU.RCP64H R19, R21 ;  /* 0x0000001500137308 */ /* 0x000e620000001800 */
[----:B0-----:R-:W-:-:S04]  /*22e0*/  FSETP.GEU.AND P2, PT, |R27|, 6.5827683646048100446e-37, PT ;  /* 0x036000001b00780b */ /* 0x001fc80003f4e200 */
        /* <DEDUP_REMOVED lines=17> */
.L_x_41:
[----:B------:R-:W-:Y:S05]  /*2400*/  BSYNC.RECONVERGENT B5 ;  /* 0x0000000000057941 */ /* 0x000fea0003800200 */
.L_x_40:
[----:B------:R-:W-:Y:S01]  /*2410*/  ISETP.NE.AND P1, PT, R38, RZ, PT ;  /* 0x000000ff2600720c */ /* 0x000fe20003f25270 */
[----:B------:R-:W-:Y:S01]  /*2420*/  DADD R12, R12, R18 ;  /* 0x000000000c0c7229 */ /* 0x000fe20000000012 */
[----:B------:R-:W-:-:S11]  /*2430*/  VIADD R5, R5, 0x161f14 ;  /* 0x00161f1405057836 */ /* 0x000fd60000000000 */
[----:B------:R-:W-:Y:S05]  /*2440*/  @P1 BRA `(.L_x_42) ;  /* 0xfffffff000701947 */ /* 0x000fea000383ffff */
[----:B------:R-:W-:Y:S05]  /*2450*/  BSYNC.RECONVERGENT B4 ;  /* 0x0000000000047941 */ /* 0x000fea0003800200 */
.L_x_27:
[----:B------:R-:W-:-:S07]  /*2460*/  VIADD R0, R5, 0xd9f6dc18 ;  /* 0xd9f6dc1805007836 */ /* 0x000fce0000000000 */
.L_x_26:
[----:B------:R-:W-:Y:S05]  /*2470*/  BSYNC.RECONVERGENT B3 ;  /* 0x0000000000037941 */ /* 0x000fea0003800200 */
.L_x_25:
        /* <DEDUP_REMOVED lines=8> */
[----:B------:R-:W-:Y:S01]  /*2500*/  IMAD.MOV.U32 R21, RZ, RZ, 0x3ca00000 ;  /* 0x3ca00000ff157424 */ /* 0x000fe200078e00ff */
[----:B------:R-:W-:Y:S01]  /*2510*/  LOP3.LUT R18, R18, R7, RZ, 0x3c, !PT ;  /* 0x0000000712127212 */ /* 0x000fe200078e3cff */
[----:B------:R-:W-:Y:S02]  /*2520*/  BSSY.RECONVERGENT B2, `(.L_x_43) ;  /* 0x0000030000027945 */ /* 0x000fe40003800200 */
[----:B------:R-:W-:-:S05]  /*2530*/  IMAD.SHL.U32 R8, R3, 0x2, RZ ;  /* 0x0000000203087824 */ /* 0x000fca00078e00ff */
[----:B------:R-:W-:Y:S01]  /*2540*/  LOP3.LUT R8, R6, R5, R8, 0x96, !PT ;  /* 0x0000000506087212 */ /* 0x000fe200078e9608 */
[----:B------:R-:W-:-:S03]  /*2550*/  IMAD.SHL.U32 R6, R18, 0x2, RZ ;  /* 0x0000000212067824 */ /* 0x000fc600078e00ff */
[----:B------:R-:W-:-:S05]  /*2560*/  LOP3.LUT R3, R8, R3, RZ, 0x3c, !PT ;  /* 0x0000000308037212 */ /* 0x000fca00078e3cff */
[----:B------:R-:W-:-:S05]  /*2570*/  IMAD.SHL.U32 R5, R3, 0x10, RZ ;  /* 0x0000001003057824 */ /* 0x000fca00078e00ff */
[----:B------:R-:W-:-:S04]  /*2580*/  LOP3.LUT R6, R18, R6, R5, 0x96, !PT ;  /* 0x0000000612067212 */ /* 0x000fc800078e9605 */
        /* <DEDUP_REMOVED lines=19> */
.L_x_45:
        /* <DEDUP_REMOVED lines=17> */
.L_x_44:
[----:B------:R-:W-:Y:S01]  /*27d0*/  ISETP.GE.AND P1, PT, R17, RZ, PT ;  /* 0x000000ff1100720c */ /* 0x000fe20003f26270 */
[----:B------:R-:W-:Y:S01]  /*27e0*/  IMAD.MOV.U32 R14, RZ, RZ, RZ ;  /* 0x000000ffff0e7224 */ /* 0x000fe200078e00ff */
[----:B------:R-:W-:Y:S02]  /*27f0*/  SEL R15, R7, RZ, P0 ;  /* 0x000000ff070f7207 */ /* 0x000fe40000000000 */
[----:B------:R-:W-:-:S09]  /*2800*/  PLOP3.LUT P5, PT, P0, PT, PT, 0x80, 0x8 ;  /* 0x000000000008781c */ /* 0x000fd200007af070 */
[----:B------:R-:W-:-:S07]  /*2810*/  @!P1 LOP3.LUT R15, R15, 0x7ff00000, RZ, 0xfc, !PT ;  /* 0x7ff000000f0f9812 */ /* 0x000fce00078efcff */
.L_x_46:
[----:B------:R-:W-:Y:S05]  /*2820*/  BSYNC.RECONVERGENT B2 ;  /* 0x0000000000027941 */ /* 0x000fea0003800200 */
.L_x_43:
[----:B------:R-:W-:Y:S01]  /*2830*/  DADD R18, R6, R16 ;  /* 0x0000000006127229 */ /* 0x000fe20000000010 */
[----:B------:R-:W-:Y:S09]  /*2840*/  BSSY.RECONVERGENT B2, `(.L_x_47) ;  /* 0x0000017000027945 */ /* 0x000ff20003800200 */
[----:B------:R-:W-:-:S04]  /*2850*/  LOP3.LUT R18, R19, 0x7ff00000, RZ, 0xc0, !PT ;  /* 0x7ff0000013127812 */ /* 0x000fc800078ec0ff */
        /* <DEDUP_REMOVED lines=9> */
[-C--:B------:R-:W-:Y:S02]  /*28f0*/  SEL R3, R3, R10.reuse, P0 ;  /* 0x0000000a03037207 */ /* 0x080fe40000000000 */
[----:B------:R-:W-:Y:S02]  /*2900*/  ISETP.GE.AND P0, PT, R7, RZ, PT ;  /* 0x000000ff0700720c */ /* 0x000fe40003f06270 */
[----:B------:R-:W-:-:S04]  /*2910*/  SEL R15, R3, R10, P5 ;  /* 0x0000000a030f7207 */ /* 0x000fc80002800000 */
[----:B------:R-:W-:Y:S01]  /*2920*/  SEL R15, R15, R10, !P0 ;  /* 0x0000000a0f0f7207 */ /* 0x000fe20004000000 */
[----:B------:R-:W-:Y:S06]  /*2930*/  BRA `(.L_x_48) ;  /* 0x00000000001c7947 */ /* 0x000fec0003800000 */
.L_x_49:
[----:B------:R-:W-:Y:S01]  /*2940*/  ISETP.GE.AND P1, PT, R17, RZ, PT ;  /* 0x000000ff1100720c */ /* 0x000fe20003f26270 */
[----:B------:R-:W-:-:S06]  /*2950*/  DSETP.GT.AND P0, PT, |R6|, 1, PT ;  /* 0x3ff000000600742a */ /* 0x000fcc0003f04200 */
[----:B------:R-:W-:Y:S01]  /*2960*/  SEL R14, RZ, 0x7ff00000, !P0 ;  /* 0x7ff00000ff0e7807 */ /* 0x000fe20004000000 */
[----:B------:R-:W-:-:S05]  /*2970*/  DSETP.NEU.AND P0, PT, R6, -1, PT ;  /* 0xbff000000600742a */ /* 0x000fca0003f0d000 */
[----:B------:R-:W-:-:S04]  /*2980*/  @!P1 LOP3.LUT R14, R14, 0x7ff00000, RZ, 0x3c, !PT ;  /* 0x7ff000000e0e9812 */ /* 0x000fc800078e3cff */
[----:B------:R-:W-:Y:S01]  /*2990*/  SEL R15, R14, 0x3ff00000, P0 ;  /* 0x3ff000000e0f7807 */ /* 0x000fe20000000000 */
[----:B------:R-:W-:-:S07]  /*29a0*/  IMAD.MOV.U32 R14, RZ, RZ, RZ ;  /* 0x000000ffff0e7224 */ /* 0x000fce00078e00ff */
.L_x_48:
[----:B------:R-:W-:Y:S05]  /*29b0*/  BSYNC.RECONVERGENT B2 ;  /* 0x0000000000027941 */ /* 0x000fea0003800200 */
.L_x_47:
[----:B------:R-:W-:Y:S01]  /*29c0*/  DSETP.NEU.AND P1, PT, R16, RZ, PT ;  /* 0x000000ff1000722a */ /* 0x000fe20003f2d000 */
[----:B-----5:R-:W0:Y:S01]  /*29d0*/  F2F.F64.F32 R26, R4 ;  /* 0x00000004001a7310 */ /* 0x020e220000201800 */
[----:B------:R-:W-:Y:S01]  /*29e0*/  DSETP.NEU.AND P0, PT, R6, 1, PT ;  /* 0x3ff000000600742a */ /* 0x000fe20003f0d000 */
[----:B------:R-:W-:Y:S01]  /*29f0*/  BSSY.RECONVERGENT B3, `(.L_x_50) ;  /* 0x0000017000037945 */ /* 0x000fe20003800200 */
[----:B------:R-:W-:Y:S02]  /*2a00*/  IMAD.MOV.U32 R6, RZ, RZ, 0x1 ;  /* 0x00000001ff067424 */ /* 0x000fe400078e00ff */
[----:B------:R-:W-:Y:S02]  /*2a10*/  FSEL R18, R15, 1.875, P1 ;  /* 0x3ff000000f127808 */ /* 0x000fe40000800000 */
[----:B------:R-:W-:Y:S02]  /*2a20*/  FSEL R14, R14, RZ, P1 ;  /* 0x000000ff0e0e7208 */ /* 0x000fe40000800000 */
[----:B------:R-:W-:-:S02]  /*2a30*/  FSEL R19, R18, 1.875, P0 ;  /* 0x3ff0000012137808 */ /* 0x000fc40000000000 */
[----:B------:R-:W-:Y:S02]  /*2a40*/  FSEL R18, R14, RZ, P0 ;  /* 0x000000ff0e127208 */ /* 0x000fe40000000000 */
        /* <DEDUP_REMOVED lines=17> */
.L_x_51:
[----:B------:R-:W-:Y:S05]  /*2b60*/  BSYNC.RECONVERGENT B3 ;  /* 0x0000000000037941 */ /* 0x000fea0003800200 */
.L_x_50:
[----:B------:R-:W-:-:S11]  /*2b70*/  DADD R12, R12, R6 ;  /* 0x000000000c0c7229 */ /* 0x000fd60000000006 */
.L_x_18:
[----:B------:R-:W-:Y:S05]  /*2b80*/  BSYNC.RECONVERGENT B0 ;  /* 0x0000000000007941 */ /* 0x000fea0003800200 */
.L_x_3:
[----:B------:R0:W1:Y:S02]  /*2b90*/  F2F.F32.F64 R13, R12 ;  /* 0x0000000c000d7310 */ /* 0x0000640000301000 */
.L_x_1:
[----:B------:R-:W-:Y:S05]  /*2ba0*/  BSYNC.RECONVERGENT B1 ;  /* 0x0000000000017941 */ /* 0x000fea0003800200 */
.L_x_0:
[----:B-----5:R-:W2:Y:S02]  /*2bb0*/  LDC.64 R4, c[0x0][0x380] ;  /* 0x0000e000ff047b82 */ /* 0x020ea40000000a00 */
[----:B--2---:R-:W-:-:S05]  /*2bc0*/  IMAD.WIDE.U32 R2, R2, 0x4, R4 ;  /* 0x0000000402027825 */ /* 0x004fca00078e0004 */
[----:B-1----:R-:W-:Y:S01]  /*2bd0*/  STG.E desc[UR4][R2.64], R13 ;  /* 0x0000000d02007986 */ /* 0x002fe2000c101904 */
[----:B------:R-:W-:Y:S05]  /*2be0*/  EXIT ;  /* 0x000000000000794d */ /* 0x000fea0003800000 */
        .weak           $__internal_0_$__cuda_sm20_dblrcp_rn_slowpath_v3
        .type           $__internal_0_$__cuda_sm20_dblrcp_rn_slowpath_v3,@function
        .size           $__internal_0_$__cuda_sm20_dblrcp_rn_slowpath_v3,($__internal_1_$__cuda_sm20_div_rn_f64_full - $__internal_0_$__cuda_sm20_dblrcp_rn_slowpath_v3)
$__internal_0_$__cuda_sm20_dblrcp_rn_slowpath_v3:
[----:B------:R-:W-:-:S14]  /*2bf0*/  DSETP.GTU.AND P0, PT, |R12|, +INF , PT ;  /* 0x7ff000000c00742a */ /* 0x000fdc0003f0c200 */
[----:B------:R-:W-:Y:S05]  /*2c00*/  @P0 BRA `(.L_x_52) ;  /* 0x00000000007c0947 */ /* 0x000fea0003800000 */
[----:B------:R-:W-:-:S05]  /*2c10*/  LOP3.LUT R9, R13, 0x7fffffff, RZ, 0xc0, !PT ;  /* 0x7fffffff0d097812 */ /* 0x000fca00078ec0ff */
[----:B------:R-:W-:-:S05]  /*2c20*/  VIADD R11, R9, 0xffffffff ;  /* 0xffffffff090b7836 */ /* 0x000fca0000000000 */
[----:B------:R-:W-:-:S13]  /*2c30*/  ISETP.GE.U32.AND P0, PT, R11, 0x7fefffff, PT ;  /* 0x7fefffff0b00780c */ /* 0x000fda0003f06070 */
[----:B------:R-:W-:Y:S01]  /*2c40*/  @P0 LOP3.LUT R15, R13, 0x7ff00000, RZ, 0x3c, !PT ;  /* 0x7ff000000d0f0812 */ /* 0x000fe200078e3cff */
[----:B------:R-:W-:Y:S01]  /*2c50*/  @P0 IMAD.MOV.U32 R14, RZ, RZ, RZ ;  /* 0x000000ffff0e0224 */ /* 0x000fe200078e00ff */
[----:B------:R-:W-:Y:S06]  /*2c60*/  @P0 BRA `(.L_x_53) ;  /* 0x00000000006c0947 */ /* 0x000fec0003800000 */
[----:B------:R-:W-:-:S13]  /*2c70*/  ISETP.GE.U32.AND P0, PT, R9, 0x1000001, PT ;  /* 0x010000010900780c */ /* 0x000fda0003f06070 */
[----:B------:R-:W-:Y:S05]  /*2c80*/  @!P0 BRA `(.L_x_54) ;  /* 0x0000000000348947 */ /* 0x000fea0003800000 */
[----:B------:R-:W-:Y:S02]  /*2c90*/  VIADD R15, R13, 0xc0200000 ;  /* 0xc02000000d0f7836 */ /* 0x000fe40000000000 */
[----:B------:R-:W-:Y:S02]  /*2ca0*/  IMAD.MOV.U32 R14, RZ, RZ, R12 ;  /* 0x000000ffff0e7224 */ /* 0x000fe400078e000c */
[----:B------:R-:W0:Y:S04]  /*2cb0*/  MUFU.RCP64H R17, R15 ;  /* 0x0000000f00117308 */ /* 0x000e280000001800 */
[----:B0-----:R-:W-:-:S08]  /*2cc0*/  DFMA R18, -R14, R16, 1 ;  /* 0x3ff000000e12742b */ /* 0x001fd00000000110 */
[----:B------:R-:W-:-:S08]  /*2cd0*/  DFMA R18, R18, R18, R18 ;  /* 0x000000121212722b */ /* 0x000fd00000000012 */
[----:B------:R-:W-:-:S08]  /*2ce0*/  DFMA R18, R16, R18, R16 ;  /* 0x000000121012722b */ /* 0x000fd00000000010 */
[----:B------:R-:W-:-:S08]  /*2cf0*/  DFMA R16, -R14, R18, 1 ;  /* 0x3ff000000e10742b */ /* 0x000fd00000000112 */
[----:B------:R-:W-:-:S08]  /*2d00*/  DFMA R16, R18, R16, R18 ;  /* 0x000000101210722b */ /* 0x000fd00000000012 */
[----:B------:R-:W-:-:S08]  /*2d10*/  DMUL R16, R16, 2.2250738585072013831e-308 ;  /* 0x0010000010107828 */ /* 0x000fd00000000000 */
[----:B------:R-:W-:-:S08]  /*2d20*/  DFMA R12, -R12, R16, 1 ;  /* 0x3ff000000c0c742b */ /* 0x000fd00000000110 */
[----:B------:R-:W-:-:S08]  /*2d30*/  DFMA R12, R12, R12, R12 ;  /* 0x0000000c0c0c722b */ /* 0x000fd0000000000c */
[----:B------:R-:W-:Y:S01]  /*2d40*/  DFMA R14, R16, R12, R16 ;  /* 0x0000000c100e722b */ /* 0x000fe20000000010 */
[----:B------:R-:W-:Y:S10]  /*2d50*/  BRA `(.L_x_53) ;  /* 0x0000000000307947 */ /* 0x000ff40003800000 */
.L_x_54:
[----:B------:R-:W-:Y:S01]  /*2d60*/  DMUL R12, R12, 8.11296384146066816958e+31 ;  /* 0x469000000c0c7828 */ /* 0x000fe20000000000 */
[----:B------:R-:W-:-:S05]  /*2d70*/  IMAD.MOV.U32 R14, RZ, RZ, R16 ;  /* 0x000000ffff0e7224 */ /* 0x000fca00078e0010 */
[----:B------:R-:W0:Y:S02]  /*2d80*/  MUFU.RCP64H R15, R13 ;  /* 0x0000000d000f7308 */ /* 0x000e240000001800 */
[----:B0-----:R-:W-:-:S08]  /*2d90*/  DFMA R16, -R12, R14, 1 ;  /* 0x3ff000000c10742b */ /* 0x001fd0000000010e */
[----:B------:R-:W-:-:S08]  /*2da0*/  DFMA R16, R16, R16, R16 ;  /* 0x000000101010722b */ /* 0x000fd00000000010 */
[----:B------:R-:W-:-:S08]  /*2db0*/  DFMA R16, R14, R16, R14 ;  /* 0x000000100e10722b */ /* 0x000fd0000000000e */
[----:B------:R-:W-:-:S08]  /*2dc0*/  DFMA R14, -R12, R16, 1 ;  /* 0x3ff000000c0e742b */ /* 0x000fd00000000110 */
[----:B------:R-:W-:-:S08]  /*2dd0*/  DFMA R14, R16, R14, R16 ;  /* 0x0000000e100e722b */ /* 0x000fd00000000010 */
[----:B------:R-:W-:Y:S01]  /*2de0*/  DMUL R14, R14, 8.11296384146066816958e+31 ;  /* 0x469000000e0e7828 */ /* 0x000fe20000000000 */
[----:B------:R-:W-:Y:S10]  /*2df0*/  BRA `(.L_x_53) ;  /* 0x0000000000087947 */ /* 0x000ff40003800000 */
.L_x_52:
[----:B------:R-:W-:Y:S01]  /*2e00*/  LOP3.LUT R15, R13, 0x80000, RZ, 0xfc, !PT ;  /* 0x000800000d0f7812 */ /* 0x000fe200078efcff */
[----:B------:R-:W-:-:S07]  /*2e10*/  IMAD.MOV.U32 R14, RZ, RZ, R12 ;  /* 0x000000ffff0e7224 */ /* 0x000fce00078e000c */
.L_x_53:
[----:B------:R-:W-:Y:S02]  /*2e20*/  IMAD.MOV.U32 R11, RZ, RZ, 0x0 ;  /* 0x00000000ff0b7424 */ /* 0x000fe400078e00ff */
[----:B------:R-:W-:Y:S02]  /*2e30*/  IMAD.MOV.U32 R16, RZ, RZ, R14 ;  /* 0x000000ffff107224 */ /* 0x000fe400078e000e */
[----:B------:R-:W-:Y:S01]  /*2e40*/  IMAD.MOV.U32 R17, RZ, RZ, R15 ;  /* 0x000000ffff117224 */ /* 0x000fe200078e000f */
[----:B------:R-:W-:Y:S06]  /*2e50*/  RET.REL.NODEC R10 `(_Z12sim_severityPfPjS_j) ;  /* 0xffffffd00a687950 */ /* 0x000fec0003c3ffff */
        .weak           $__internal_1_$__cuda_sm20_div_rn_f64_full
        .type           $__internal_1_$__cuda_sm20_div_rn_f64_full,@function
        .size           $__internal_1_$__cuda_sm20_div_rn_f64_full,($_Z12sim_severityPfPjS_j$__internal_accurate_pow - $__internal_1_$__cuda_sm20_div_rn_f64_full)
$__internal_1_$__cuda_sm20_div_rn_f64_full:
[C---:B------:R-:W-:Y:S01]  /*2e60*/  FSETP.GEU.AND P1, PT, |R27|.reuse, 1.469367938527859385e-39, PT ;  /* 0x001000001b00780b */ /* 0x040fe20003f2e200 */
[----:B------:R-:W-:Y:S01]  /*2e70*/  IMAD.MOV.U32 R21, RZ, RZ, 0x1ca00000 ;  /* 0x1ca00000ff157424 */ /* 0x000fe200078e00ff */
[----:B------:R-:W-:Y:S01]  /*2e80*/  LOP3.LUT R20, R27, 0x7ff00000, RZ, 0xc0, !PT ;  /* 0x7ff000001b147812 */ /* 0x000fe200078ec0ff */
[----:B------:R-:W-:Y:S01]  /*2e90*/  IMAD.MOV.U32 R28, RZ, RZ, R18 ;  /* 0x000000ffff1c7224 */ /* 0x000fe200078e0012 */
[C---:B------:R-:W-:Y:S01]  /*2ea0*/  LOP3.LUT R25, R19.reuse, 0x7ff00000, RZ, 0xc0, !PT ;  /* 0x7ff0000013197812 */ /* 0x040fe200078ec0ff */
[----:B------:R-:W-:Y:S01]  /*2eb0*/  IMAD.MOV.U32 R30, RZ, RZ, 0x1 ;  /* 0x00000001ff1e7424 */ /* 0x000fe200078e00ff */
[----:B------:R-:W-:Y:S01]  /*2ec0*/  LOP3.LUT R24, R19, 0x800fffff, RZ, 0xc0, !PT ;  /* 0x800fffff13187812 */ /* 0x000fe200078ec0ff */
[----:B------:R-:W-:Y:S03]  /*2ed0*/  BSSY.RECONVERGENT B2, `(.L_x_55) ;  /* 0x0000050000027945 */ /* 0x000fe60003800200 */
[----:B------:R-:W-:-:S03]  /*2ee0*/  LOP3.LUT R29, R24, 0x3ff00000, RZ, 0xfc, !PT ;  /* 0x3ff00000181d7812 */ /* 0x000fc600078efcff */
[----:B------:R-:W-:-:S04]  /*2ef0*/  @!P1 LOP3.LUT R23, R19, 0x7ff00000, RZ, 0xc0, !PT ;  /* 0x7ff0000013179812 */ /* 0x000fc800078ec0ff */
[----:B------:R-:W-:-:S04]  /*2f00*/  @!P1 ISETP.GE.U32.AND P4, PT, R20, R23, PT ;  /* 0x000000171400920c */ /* 0x000fc80003f86070 */
[C---:B------:R-:W-:Y:S02]  /*2f10*/  @!P1 SEL R22, R21.reuse, 0x63400000, !P4 ;  /* 0x6340000015169807 */ /* 0x040fe40006000000 */
[----:B------:R-:W-:Y:S02]  /*2f20*/  ISETP.GE.U32.AND P4, PT, R20, R25, PT ;  /* 0x000000191400720c */ /* 0x000fe40003f86070 */
[----:B------:R-:W-:Y:S02]  /*2f30*/  @!P1 LOP3.LUT R22, R22, 0x80000000, R27, 0xf8, !PT ;  /* 0x8000000016169812 */ /* 0x000fe400078ef81b */
[----:B------:R-:W-:Y:S02]  /*2f40*/  SEL R23, R21, 0x63400000, !P4 ;  /* 0x6340000015177807 */ /* 0x000fe40006000000 */
[----:B------:R-:W-:-:S13]  /*2f50*/  FSETP.GEU.AND P4, PT, |R19|, 1.469367938527859385e-39, PT ;  /* 0x001000001300780b */ /* 0x000fda0003f8e200 */
[----:B------:R-:W-:-:S06]  /*2f60*/  @!P4 DMUL R28, R18, 8.98846567431157953865e+307 ;  /* 0x7fe00000121cc828 */ /* 0x000fcc0000000000 */
[----:B------:R-:W0:Y:S04]  /*2f70*/  MUFU.RCP64H R31, R29 ;  /* 0x0000001d001f7308 */ /* 0x000e280000001800 */
[----:B------:R-:W-:Y:S01]  /*2f80*/  @!P4 LOP3.LUT R25, R29, 0x7ff00000, RZ, 0xc0, !PT ;  /* 0x7ff000001d19c812 */ /* 0x000fe200078ec0ff */
[----:B0-----:R-:W-:-:S08]  /*2f90*/  DFMA R40, R30, -R28, 1 ;  /* 0x3ff000001e28742b */ /* 0x001fd0000000081c */
[----:B------:R-:W-:-:S08]  /*2fa0*/  DFMA R40, R40, R40, R40 ;  /* 0x000000282828722b */ /* 0x000fd00000000028 */
[----:B------:R-:W-:Y:S01]  /*2fb0*/  DFMA R40, R30, R40, R30 ;  /* 0x000000281e28722b */ /* 0x000fe2000000001e */
[----:B------:R-:W-:Y:S01]  /*2fc0*/  LOP3.LUT R31, R23, 0x800fffff, R27, 0xf8, !PT ;  /* 0x800fffff171f7812 */ /* 0x000fe200078ef81b */
[----:B------:R-:W-:Y:S01]  /*2fd0*/  IMAD.MOV.U32 R30, RZ, RZ, R26 ;  /* 0x000000ffff1e7224 */ /* 0x000fe200078e001a */
[----:B------:R-:W-:Y:S01]  /*2fe0*/  @!P1 LOP3.LUT R23, R22, 0x100000, RZ, 0xfc, !PT ;  /* 0x0010000016179812 */ /* 0x000fe200078efcff */
[----:B------:R-:W-:-:S04]  /*2ff0*/  @!P1 IMAD.MOV.U32 R22, RZ, RZ, RZ ;  /* 0x000000ffff169224 */ /* 0x000fc800078e00ff */
[----:B------:R-:W-:Y:S02]  /*3000*/  DFMA R32, R40, -R28, 1 ;  /* 0x3ff000002820742b */ /* 0x000fe4000000081c */
[----:B------:R-:W-:Y:S01]  /*3010*/  @!P1 DFMA R30, R30, 2, -R22 ;  /* 0x400000001e1e982b */ /* 0x000fe20000000816 */
[----:B------:R-:W-:-:S05]  /*3020*/  IMAD.MOV.U32 R22, RZ, RZ, R20 ;  /* 0x000000ffff167224 */ /* 0x000fca00078e0014 */
[----:B------:R-:W-:-:S04]  /*3030*/  DFMA R40, R40, R32, R40 ;  /* 0x000000202828722b */ /* 0x000fc80000000028 */
[----:B------:R-:W-:-:S04]  /*3040*/  @!P1 LOP3.LUT R22, R31, 0x7ff00000, RZ, 0xc0, !PT ;  /* 0x7ff000001f169812 */ /* 0x000fc800078ec0ff */
[----:B------:R-:W-:Y:S01]  /*3050*/  DMUL R32, R40, R30 ;  /* 0x0000001e28207228 */ /* 0x000fe20000000000 */
[----:B------:R-:W-:-:S05]  /*3060*/  VIADD R23, R22, 0xffffffff ;  /* 0xffffffff16177836 */ /* 0x000fca0000000000 */
[----:B------:R-:W-:Y:S01]  /*3070*/  ISETP.GT.U32.AND P1, PT, R23, 0x7feffffe, PT ;  /* 0x7feffffe1700780c */ /* 0x000fe20003f24070 */
[----:B------:R-:W-:Y:S01]  /*3080*/  VIADD R23, R25, 0xffffffff ;  /* 0xffffffff19177836 */ /* 0x000fe20000000000 */
[----:B------:R-:W-:-:S04]  /*3090*/  DFMA R44, R32, -R28, R30 ;  /* 0x8000001c202c722b */ /* 0x000fc8000000001e */
[----:B------:R-:W-:-:S04]  /*30a0*/  ISETP.GT.U32.OR P1, PT, R23, 0x7feffffe, P1 ;  /* 0x7feffffe1700780c */ /* 0x000fc80000f24470 */
[----:B------:R-:W-:-:S09]  /*30b0*/  DFMA R32, R40, R44, R32 ;  /* 0x0000002c2820722b */ /* 0x000fd20000000020 */
[----:B------:R-:W-:Y:S05]  /*30c0*/  @P1 BRA `(.L_x_56) ;  /* 0x00000000006c1947 */ /* 0x000fea0003800000 */
[----:B------:R-:W-:-:S04]  /*30d0*/  LOP3.LUT R23, R19, 0x7ff00000, RZ, 0xc0, !PT ;  /* 0x7ff0000013177812 */ /* 0x000fc800078ec0ff */
[CC--:B------:R-:W-:Y:S02]  /*30e0*/  VIADDMNMX R22, R20.reuse, -R23.reuse, 0xb9600000, !PT ;  /* 0xb960000014167446 */ /* 0x0c0fe40007800917 */
[----:B------:R-:W-:Y:S02]  /*30f0*/  ISETP.GE.U32.AND P1, PT, R20, R23, PT ;  /* 0x000000171400720c */ /* 0x000fe40003f26070 */
[----:B------:R-:W-:Y:S02]  /*3100*/  VIMNMX R22, PT, PT, R22, 0x46a00000, PT ;  /* 0x46a0000016167848 */ /* 0x000fe40003fe0100 */
[----:B------:R-:W-:-:S05]  /*3110*/  SEL R21, R21, 0x63400000, !P1 ;  /* 0x6340000015157807 */ /* 0x000fca0004800000 */
[----:B------:R-:W-:Y:S02]  /*3120*/  IMAD.IADD R21, R22, 0x1, -R21 ;  /* 0x0000000116157824 */ /* 0x000fe400078e0a15 */
[----:B------:R-:W-:Y:S02]  /*3130*/  IMAD.MOV.U32 R22, RZ, RZ, RZ ;  /* 0x000000ffff167224 */ /* 0x000fe400078e00ff */
[----:B------:R-:W-:-:S06]  /*3140*/  VIADD R23, R21, 0x7fe00000 ;  /* 0x7fe0000015177836 */ /* 0x000fcc0000000000 */
[----:B------:R-:W-:-:S10]  /*3150*/  DMUL R40, R32, R22 ;  /* 0x0000001620287228 */ /* 0x000fd40000000000 */
[----:B------:R-:W-:-:S13]  /*3160*/  FSETP.GTU.AND P1, PT, |R41|, 1.469367938527859385e-39, PT ;  /* 0x001000002900780b */ /* 0x000fda0003f2c200 */
[----:B------:R-:W-:Y:S05]  /*3170*/  @P1 BRA `(.L_x_57) ;  /* 0x0000000000941947 */ /* 0x000fea0003800000 */
[----:B------:R-:W-:Y:S01]  /*3180*/  DFMA R28, R32, -R28, R30 ;  /* 0x8000001c201c722b */ /* 0x000fe2000000001e */
[----:B------:R-:W-:-:S09]  /*3190*/  IMAD.MOV.U32 R24, RZ, RZ, RZ ;  /* 0x000000ffff187224 */ /* 0x000fd200078e00ff */
[C---:B------:R-:W-:Y:S02]  /*31a0*/  FSETP.NEU.AND P1, PT, R29.reuse, RZ, PT ;  /* 0x000000ff1d00720b */ /* 0x040fe40003f2d000 */
[----:B------:R-:W-:-:S04]  /*31b0*/  LOP3.LUT R19, R29, 0x80000000, R19, 0x48, !PT ;  /* 0x800000001d137812 */ /* 0x000fc800078e4813 */
[----:B------:R-:W-:-:S07]  /*31c0*/  LOP3.LUT R25, R19, R23, RZ, 0xfc, !PT ;  /* 0x0000001713197212 */ /* 0x000fce00078efcff */
[----:B------:R-:W-:Y:S05]  /*31d0*/  @!P1 BRA `(.L_x_57) ;  /* 0x00000000007c9947 */ /* 0x000fea0003800000 */
[----:B------:R-:W-:Y:S01]  /*31e0*/  IMAD.MOV R23, RZ, RZ, -R21 ;  /* 0x000000ffff177224 */ /* 0x000fe200078e0a15 */
[----:B------:R-:W-:Y:S01]  /*31f0*/  DMUL.RP R24, R32, R24 ;  /* 0x0000001820187228 */ /* 0x000fe20000008000 */
[----:B------:R-:W-:Y:S01]  /*3200*/  IMAD.MOV.U32 R22, RZ, RZ, RZ ;  /* 0x000000ffff167224 */ /* 0x000fe200078e00ff */
[----:B------:R-:W-:-:S05]  /*3210*/  IADD3 R21, PT, PT, -R21, -0x43300000, RZ ;  /* 0xbcd0000015157810 */ /* 0x000fca0007ffe1ff */
[----:B------:R-:W-:-:S03]  /*3220*/  DFMA R22, R40, -R22, R32 ;  /* 0x800000162816722b */ /* 0x000fc60000000020 */
[----:B------:R-:W-:-:S07]  /*3230*/  LOP3.LUT R19, R25, R19, RZ, 0x3c, !PT ;  /* 0x0000001319137212 */ /* 0x000fce00078e3cff */
[----:B------:R-:W-:-:S04]  /*3240*/  FSETP.NEU.AND P1, PT, |R23|, R21, PT ;  /* 0x000000151700720b */ /* 0x000fc80003f2d200 */
[----:B------:R-:W-:Y:S02]  /*3250*/  FSEL R40, R24, R40, !P1 ;  /* 0x0000002818287208 */ /* 0x000fe40004800000 */
[----:B------:R-:W-:Y:S01]  /*3260*/  FSEL R41, R19, R41, !P1 ;  /* 0x0000002913297208 */ /* 0x000fe20004800000 */
[----:B------:R-:W-:Y:S06]  /*3270*/  BRA `(.L_x_57) ;  /* 0x0000000000547947 */ /* 0x000fec0003800000 */
.L_x_56:
[----:B------:R-:W-:-:S14]  /*3280*/  DSETP.NAN.AND P1, PT, R26, R26, PT ;  /* 0x0000001a1a00722a */ /* 0x000fdc0003f28000 */
[----:B------:R-:W-:Y:S05]  /*3290*/  @P1 BRA `(.L_x_58) ;  /* 0x0000000000441947 */ /* 0x000fea0003800000 */
[----:B------:R-:W-:-:S14]  /*32a0*/  DSETP.NAN.AND P1, PT, R18, R18, PT ;  /* 0x000000121200722a */ /* 0x000fdc0003f28000 */
[----:B------:R-:W-:Y:S05]  /*32b0*/  @P1 BRA `(.L_x_59) ;  /* 0x0000000000301947 */ /* 0x000fea0003800000 */
[----:B------:R-:W-:Y:S01]  /*32c0*/  ISETP.NE.AND P1, PT, R22, R25, PT ;  /* 0x000000191600720c */ /* 0x000fe20003f25270 */
[----:B------:R-:W-:Y:S02]  /*32d0*/  IMAD.MOV.U32 R40, RZ, RZ, 0x0 ;  /* 0x00000000ff287424 */ /* 0x000fe400078e00ff */
[----:B------:R-:W-:-:S10]  /*32e0*/  IMAD.MOV.U32 R41, RZ, RZ, -0x80000 ;  /* 0xfff80000ff297424 */ /* 0x000fd400078e00ff */
[----:B------:R-:W-:Y:S05]  /*32f0*/  @!P1 BRA `(.L_x_57) ;  /* 0x0000000000349947 */ /* 0x000fea0003800000 */
[----:B------:R-:W-:Y:S02]  /*3300*/  ISETP.NE.AND P1, PT, R22, 0x7ff00000, PT ;  /* 0x7ff000001600780c */ /* 0x000fe40003f25270 */
[----:B------:R-:W-:Y:S02]  /*3310*/  LOP3.LUT R41, R27, 0x80000000, R19, 0x48, !PT ;  /* 0x800000001b297812 */ /* 0x000fe400078e4813 */
[----:B------:R-:W-:-:S13]  /*3320*/  ISETP.EQ.OR P1, PT, R25, RZ, !P1 ;  /* 0x000000ff1900720c */ /* 0x000fda0004f22670 */
[----:B------:R-:W-:Y:S01]  /*3330*/  @P1 LOP3.LUT R18, R41, 0x7ff00000, RZ, 0xfc, !PT ;  /* 0x7ff0000029121812 */ /* 0x000fe200078efcff */
[----:B------:R-:W-:Y:S02]  /*3340*/  @!P1 IMAD.MOV.U32 R40, RZ, RZ, RZ ;  /* 0x000000ffff289224 */ /* 0x000fe400078e00ff */
[----:B------:R-:W-:Y:S02]  /*3350*/  @P1 IMAD.MOV.U32 R40, RZ, RZ, RZ ;  /* 0x000000ffff281224 */ /* 0x000fe400078e00ff */
[----:B------:R-:W-:Y:S01]  /*3360*/  @P1 IMAD.MOV.U32 R41, RZ, RZ, R18 ;  /* 0x000000ffff291224 */ /* 0x000fe200078e0012 */
[----:B------:R-:W-:Y:S06]  /*3370*/  BRA `(.L_x_57) ;  /* 0x0000000000147947 */ /* 0x000fec0003800000 */
.L_x_59:
[----:B------:R-:W-:Y:S01]  /*3380*/  LOP3.LUT R41, R19, 0x80000, RZ, 0xfc, !PT ;  /* 0x0008000013297812 */ /* 0x000fe200078efcff */
[----:B------:R-:W-:Y:S01]  /*3390*/  IMAD.MOV.U32 R40, RZ, RZ, R18 ;  /* 0x000000ffff287224 */ /* 0x000fe200078e0012 */
[----:B------:R-:W-:Y:S06]  /*33a0*/  BRA `(.L_x_57) ;  /* 0x0000000000087947 */ /* 0x000fec0003800000 */
.L_x_58:
[----:B------:R-:W-:Y:S01]  /*33b0*/  LOP3.LUT R41, R27, 0x80000, RZ, 0xfc, !PT ;  /* 0x000800001b297812 */ /* 0x000fe200078efcff */
[----:B------:R-:W-:-:S07]  /*33c0*/  IMAD.MOV.U32 R40, RZ, RZ, R26 ;  /* 0x000000ffff287224 */ /* 0x000fce00078e001a */
.L_x_57:
[----:B------:R-:W-:Y:S05]  /*33d0*/  BSYNC.RECONVERGENT B2 ;  /* 0x0000000000027941 */ /* 0x000fea0003800200 */
.L_x_55:
[----:B------:R-:W-:Y:S02]  /*33e0*/  IMAD.MOV.U32 R18, RZ, RZ, R0 ;  /* 0x000000ffff127224 */ /* 0x000fe400078e0000 */
[----:B------:R-:W-:-:S04]  /*33f0*/  IMAD.MOV.U32 R19, RZ, RZ, 0x0 ;  /* 0x00000000ff137424 */ /* 0x000fc800078e00ff */
[----:B------:R-:W-:Y:S05]  /*3400*/  RET.REL.NODEC R18 `(_Z12sim_severityPfPjS_j) ;  /* 0xffffffc812fc7950 */ /* 0x000fea0003c3ffff */
        .type           $_Z12sim_severityPfPjS_j$__internal_accurate_pow,@function
        .size           $_Z12sim_severityPfPjS_j$__internal_accurate_pow,(.L_x_94 - $_Z12sim_severityPfPjS_j$__internal_accurate_pow)
$_Z12sim_severityPfPjS_j$__internal_accurate_pow:
[----:B------:R-:W-:Y:S01]  /*3410*/  ISETP.GT.U32.AND P1, PT, R41, 0xfffff, PT ;  /* 0x000fffff2900780c */ /* 0x000fe20003f24070 */
[--C-:B------:R-:W-:Y:S01]  /*3420*/  IMAD.MOV.U32 R19, RZ, RZ, R41.reuse ;  /* 0x000000ffff137224 */ /* 0x100fe200078e0029 */
[----:B------:R-:W-:Y:S01]  /*3430*/  UMOV UR6, 0x7d2cafe2 ;  /* 0x7d2cafe200067882 */ /* 0x000fe20000000000 */
[----:B------:R-:W-:Y:S01]  /*3440*/  IMAD.MOV.U32 R22, RZ, RZ, 0x41ad3b5a ;  /* 0x41ad3b5aff167424 */ /* 0x000fe200078e00ff */
[----:B------:R-:W-:Y:S01]  /*3450*/  UMOV UR7, 0x3eb0f5ff ;  /* 0x3eb0f5ff00077882 */ /* 0x000fe20000000000 */
[----:B------:R-:W-:Y:S01]  /*3460*/  IMAD.MOV.U32 R23, RZ, RZ, 0x3ed0f5d2 ;  /* 0x3ed0f5d2ff177424 */ /* 0x000fe200078e00ff */
[----:B------:R-:W-:Y:S01]  /*3470*/  SHF.R.U32.HI R41, RZ, 0x14, R41 ;  /* 0x00000014ff297819 */ /* 0x000fe20000011629 */
[----:B------:R-:W-:Y:S01]  /*3480*/  UMOV UR8, 0x3b39803f ;  /* 0x3b39803f00087882 */ /* 0x000fe20000000000 */
[----:B------:R-:W-:-:S05]  /*3490*/  UMOV UR9, 0x3c7abc9e ;  /* 0x3c7abc9e00097882 */ /* 0x000fca0000000000 */
[----:B------:R-:W-:-:S10]  /*34a0*/  @!P1 DMUL R30, R18, 1.80143985094819840000e+16 ;  /* 0x43500000121e9828 */ /* 0x000fd40000000000 */
[----:B------:R-:W-:Y:S01]  /*34b0*/  @!P1 IMAD.MOV.U32 R19, RZ, RZ, R31 ;  /* 0x000000ffff139224 */ /* 0x000fe200078e001f */
[----:B------:R-:W-:Y:S01]  /*34c0*/  @!P1 LEA.HI R41, R31, 0xffffffca, RZ, 0xc ;  /* 0xffffffca1f299811 */ /* 0x000fe200078f60ff */
[----:B------:R-:W-:-:S03]  /*34d0*/  @!P1 IMAD.MOV.U32 R18, RZ, RZ, R30 ;  /* 0x000000ffff129224 */ /* 0x000fc600078e001e */
[----:B------:R-:W-:Y:S01]  /*34e0*/  LOP3.LUT R19, R19, 0x800fffff, RZ, 0xc0, !PT ;  /* 0x800fffff13137812 */ /* 0x000fe200078ec0ff */
[----:B------:R-:W-:-:S03]  /*34f0*/  IMAD.MOV.U32 R20, RZ, RZ, R18 ;  /* 0x000000ffff147224 */ /* 0x000fc600078e0012 */
[----:B------:R-:W-:-:S04]  /*3500*/  LOP3.LUT R19, R19, 0x3ff00000, RZ, 0xfc, !PT ;  /* 0x3ff0000013137812 */ /* 0x000fc800078efcff */
[----:B------:R-:W-:Y:S01]  /*3510*/  ISETP.GE.U32.AND P4, PT, R19, 0x3ff6a09f, PT ;  /* 0x3ff6a09f1300780c */ /* 0x000fe20003f86070 */
[----:B------:R-:W-:-:S12]  /*3520*/  IMAD.MOV.U32 R21, RZ, RZ, R19 ;  /* 0x000000ffff157224 */ /* 0x000fd800078e0013 */
[----:B------:R-:W-:-:S04]  /*3530*/  @P4 VIADD R18, R21, 0xfff00000 ;  /* 0xfff0000015124836 */ /* 0x000fc80000000000 */
[----:B------:R-:W-:Y:S02]  /*3540*/  @P4 IMAD.MOV.U32 R21, RZ, RZ, R18 ;  /* 0x000000ffff154224 */ /* 0x000fe400078e0012 */
[----:B------:R-:W-:-:S04]  /*3550*/  IMAD.MOV.U32 R18, RZ, RZ, RZ ;  /* 0x000000ffff127224 */ /* 0x000fc800078e00ff */
[C---:B------:R-:W-:Y:S02]  /*3560*/  DADD R26, R20.reuse, 1 ;  /* 0x3ff00000141a7429 */ /* 0x040fe40000000000 */
[----:B------:R-:W-:-:S04]  /*3570*/  DADD R20, R20, -1 ;  /* 0xbff0000014147429 */ /* 0x000fc80000000000 */
[----:B------:R-:W0:Y:S02]  /*3580*/  MUFU.RCP64H R19, R27 ;  /* 0x0000001b00137308 */ /* 0x000e240000001800 */
[----:B0-----:R-:W-:-:S08]  /*3590*/  DFMA R24, -R26, R18, 1 ;  /* 0x3ff000001a18742b */ /* 0x001fd00000000112 */
[----:B------:R-:W-:-:S08]  /*35a0*/  DFMA R24, R24, R24, R24 ;  /* 0x000000181818722b */ /* 0x000fd00000000018 */
[----:B------:R-:W-:-:S08]  /*35b0*/  DFMA R24, R18, R24, R18 ;  /* 0x000000181218722b */ /* 0x000fd00000000012 */
[----:B------:R-:W-:-:S08]  /*35c0*/  DMUL R18, R20, R24 ;  /* 0x0000001814127228 */ /* 0x000fd00000000000 */
[----:B------:R-:W-:-:S08]  /*35d0*/  DFMA R18, R20, R24, R18 ;  /* 0x000000181412722b */ /* 0x000fd00000000012 */
[----:B------:R-:W-:-:S08]  /*35e0*/  DMUL R32, R18, R18 ;  /* 0x0000001212207228 */ /* 0x000fd00000000000 */
[----:B------:R-:W-:Y:S01]  /*35f0*/  DFMA R22, R32, UR6, R22 ;  /* 0x0000000620167c2b */ /* 0x000fe20008000016 */
[----:B------:R-:W-:Y:S01]  /*3600*/  UMOV UR6, 0x75488a3f ;  /* 0x75488a3f00067882 */ /* 0x000fe20000000000 */
[----:B------:R-:W-:-:S06]  /*3610*/  UMOV UR7, 0x3ef3b20a ;  /* 0x3ef3b20a00077882 */ /* 0x000fcc0000000000 */
[----:B------:R-:W-:Y:S01]  /*3620*/  DFMA R28, R32, R22, UR6 ;  /* 0x00000006201c7e2b */ /* 0x000fe20008000016 */
[----:B------:R-:W-:Y:S01]  /*3630*/  UMOV UR6, 0xe4faecd5 ;  /* 0xe4faecd500067882 */ /* 0x000fe20000000000 */
[----:B------:R-:W-:Y:S01]  /*3640*/  UMOV UR7, 0x3f1745cd ;  /* 0x3f1745cd00077882 */ /* 0x000fe20000000000 */
[----:B------:R-:W-:-:S05]  /*3650*/  DADD R22, R20, -R18 ;  /* 0x0000000014167229 */ /* 0x000fca0000000812 */
[----:B------:R-:W-:Y:S01]  /*3660*/  DFMA R28, R32, R28, UR6 ;  /* 0x00000006201c7e2b */ /* 0x000fe2000800001c */
[----:B------:R-:W-:Y:S01]  /*3670*/  UMOV UR6, 0x258a578b ;  /* 0x258a578b00067882 */ /* 0x000fe20000000000 */
[----:B------:R-:W-:Y:S01]  /*3680*/  UMOV UR7, 0x3f3c71c7 ;  /* 0x3f3c71c700077882 */ /* 0x000fe20000000000 */
[----:B------:R-:W-:-:S05]  /*3690*/  DADD R22, R22, R22 ;  /* 0x0000000016167229 */ /* 0x000fca0000000016 */
[----:B------:R-:W-:Y:S01]  /*36a0*/  DFMA R28, R32, R28, UR6 ;  /* 0x00000006201c7e2b */ /* 0x000fe2000800001c */
[----:B------:R-:W-:Y:S01]  /*36b0*/  UMOV UR6, 0x9242b910 ;  /* 0x9242b91000067882 */ /* 0x000fe20000000000 */
[----:B------:R-:W-:Y:S01]  /*36c0*/  UMOV UR7, 0x3f624924 ;  /* 0x3f62492400077882 */ /* 0x000fe20000000000 */
[----:B------:R-:W-:-:S05]  /*36d0*/  DFMA R22, R20, -R18, R22 ;  /* 0x800000121416722b */ /* 0x000fca0000000016 */
[----:B------:R-:W-:Y:S01]  /*36e0*/  DFMA R28, R32, R28, UR6 ;  /* 0x00000006201c7e2b */ /* 0x000fe2000800001c */
[----:B------:R-:W-:Y:S01]  /*36f0*/  UMOV UR6, 0x99999dfb ;  /* 0x99999dfb00067882 */ /* 0x000fe20000000000 */
[----:B------:R-:W-:Y:S01]  /*3700*/  UMOV UR7, 0x3f899999 ;  /* 0x3f89999900077882 */ /* 0x000fe20000000000 */
[----:B------:R-:W-:Y:S02]  /*3710*/  DMUL R22, R24, R22 ;  /* 0x0000001618167228 */ /* 0x000fe40000000000 */
[----:B------:R-:W-:-:S03]  /*3720*/  DMUL R24, R18, R18 ;  /* 0x0000001212187228 */ /* 0x000fc60000000000 */
[----:B------:R-:W-:Y:S01]  /*3730*/  DFMA R28, R32, R28, UR6 ;  /* 0x00000006201c7e2b */ /* 0x000fe2000800001c */
[----:B------:R-:W-:Y:S01]  /*3740*/  UMOV UR6, 0x55555555 ;  /* 0x5555555500067882 */ /* 0x000fe20000000000 */
[----:B------:R-:W-:-:S03]  /*3750*/  UMOV UR7, 0x3fb55555 ;  /* 0x3fb5555500077882 */ /* 0x000fc60000000000 */
[----:B------:R-:W-:Y:S02]  /*3760*/  VIADD R31, R23, 0x100000 ;  /* 0x00100000171f7836 */ /* 0x000fe40000000000 */
[----:B------:R-:W-:Y:S01]  /*3770*/  IMAD.MOV.U32 R30, RZ, RZ, R22 ;  /* 0x000000ffff1e7224 */ /* 0x000fe200078e0016 */
[----:B------:R-:W-:-:S08]  /*3780*/  DFMA R20, R32, R28, UR6 ;  /* 0x0000000620147e2b */ /* 0x000fd0000800001c */
[----:B------:R-:W-:Y:S01]  /*3790*/  DADD R26, -R20, UR6 ;  /* 0x00000006141a7e29 */ /* 0x000fe20008000100 */
[----:B------:R-:W-:Y:S01]  /*37a0*/  UMOV UR6, 0xb9e7b0 ;  /* 0x00b9e7b000067882 */ /* 0x000fe20000000000 */
[----:B------:R-:W-:-:S06]  /*37b0*/  UMOV UR7, 0x3c46a4cb ;  /* 0x3c46a4cb00077882 */ /* 0x000fcc0000000000 */
[----:B------:R-:W-:Y:S02]  /*37c0*/  DFMA R26, R32, R28, R26 ;  /* 0x0000001c201a722b */ /* 0x000fe4000000001a */
[C---:B------:R-:W-:Y:S02]  /*37d0*/  DFMA R28, R18.reuse, R18, -R24 ;  /* 0x00000012121c722b */ /* 0x040fe40000000818 */
[----:B------:R-:W-:-:S06]  /*37e0*/  DMUL R32, R18, R24 ;  /* 0x0000001812207228 */ /* 0x000fcc0000000000 */
[----:B------:R-:W-:Y:S02]  /*37f0*/  DFMA R28, R18, R30, R28 ;  /* 0x0000001e121c722b */ /* 0x000fe4000000001c */
[----:B------:R-:W-:Y:S01]  /*3800*/  DADD R30, R26, -UR6 ;  /* 0x800000061a1e7e29 */ /* 0x000fe20008000000 */
[----:B------:R-:W-:Y:S01]  /*3810*/  UMOV UR6, 0x80000000 ;  /* 0x8000000000067882 */ /* 0x000fe20000000000 */
[----:B------:R-:W-:Y:S01]  /*3820*/  DFMA R26, R18, R24, -R32 ;  /* 0x00000018121a722b */ /* 0x000fe20000000820 */
[----:B------:R-:W-:-:S07]  /*3830*/  UMOV UR7, 0x43300000 ;  /* 0x4330000000077882 */ /* 0x000fce0000000000 */
[----:B------:R-:W-:Y:S02]  /*3840*/  DFMA R26, R22, R24, R26 ;  /* 0x00000018161a722b */ /* 0x000fe4000000001a */
[----:B------:R-:W-:-:S06]  /*3850*/  DADD R24, R20, R30 ;  /* 0x0000000014187229 */ /* 0x000fcc000000001e */
[----:B------:R-:W-:Y:S02]  /*3860*/  DFMA R26, R18, R28, R26 ;  /* 0x0000001c121a722b */ /* 0x000fe4000000001a */
[----:B------:R-:W-:Y:S02]  /*3870*/  DADD R28, R20, -R24 ;  /* 0x00000000141c7229 */ /* 0x000fe40000000818 */
[----:B------:R-:W-:-:S06]  /*3880*/  DMUL R20, R24, R32 ;  /* 0x0000002018147228 */ /* 0x000fcc0000000000 */
[----:B------:R-:W-:Y:S02]  /*3890*/  DADD R30, R30, R28 ;  /* 0x000000001e1e7229 */ /* 0x000fe4000000001c */
[----:B------:R-:W-:-:S08]  /*38a0*/  DFMA R28, R24, R32, -R20 ;  /* 0x00000020181c722b */ /* 0x000fd00000000814 */
[----:B------:R-:W-:-:S08]  /*38b0*/  DFMA R26, R24, R26, R28 ;  /* 0x0000001a181a722b */ /* 0x000fd0000000001c */
[----:B------:R-:W-:-:S08]  /*38c0*/  DFMA R30, R30, R32, R26 ;  /* 0x000000201e1e722b */ /* 0x000fd0000000001a */
[----:B------:R-:W-:-:S08]  /*38d0*/  DADD R26, R20, R30 ;  /* 0x00000000141a7229 */ /* 0x000fd0000000001e */
[--C-:B------:R-:W-:Y:S02]  /*38e0*/  DADD R24, R18, R26.reuse ;  /* 0x0000000012187229 */ /* 0x100fe4000000001a */
[----:B------:R-:W-:-:S06]  /*38f0*/  DADD R20, R20, -R26 ;  /* 0x0000000014147229 */ /* 0x000fcc000000081a */
[----:B------:R-:W-:Y:S02]  /*3900*/  DADD R18, R18, -R24 ;  /* 0x0000000012127229 */ /* 0x000fe40000000818 */
[----:B------:R-:W-:-:S06]  /*3910*/  DADD R20, R30, R20 ;  /* 0x000000001e147229 */ /* 0x000fcc0000000014 */
[----:B------:R-:W-:-:S08]  /*3920*/  DADD R18, R26, R18 ;  /* 0x000000001a127229 */ /* 0x000fd00000000012 */
[----:B------:R-:W-:Y:S01]  /*3930*/  DADD R20, R20, R18 ;  /* 0x0000000014147229 */ /* 0x000fe20000000012 */
[C---:B------:R-:W-:Y:S02]  /*3940*/  VIADD R18, R41.reuse, 0xfffffc01 ;  /* 0xfffffc0129127836 */ /* 0x040fe40000000000 */
[----:B------:R-:W-:Y:S02]  /*3950*/  @P4 VIADD R18, R41, 0xfffffc02 ;  /* 0xfffffc0229124836 */ /* 0x000fe40000000000 */
[----:B------:R-:W-:-:S03]  /*3960*/  IMAD.MOV.U32 R19, RZ, RZ, 0x43300000 ;  /* 0x43300000ff137424 */ /* 0x000fc600078e00ff */
[----:B------:R-:W-:Y:S01]  /*3970*/  DADD R22, R22, R20 ;  /* 0x0000000016167229 */ /* 0x000fe20000000014 */
[----:B------:R-:W-:Y:S01]  /*3980*/  LOP3.LUT R18, R18, 0x80000000, RZ, 0x3c, !PT ;  /* 0x8000000012127812 */ /* 0x000fe200078e3cff */
[----:B------:R-:W-:-:S05]  /*3990*/  IMAD.MOV.U32 R41, RZ, RZ, R39 ;  /* 0x000000ffff297224 */ /* 0x000fca00078e0027 */
[----:B------:R-:W-:Y:S01]  /*39a0*/  DADD R18, R18, -UR6 ;  /* 0x8000000612127e29 */ /* 0x000fe20008000000 */
[----:B------:R-:W-:Y:S01]  /*39b0*/  UMOV UR6, 0xfefa39ef ;  /* 0xfefa39ef00067882 */ /* 0x000fe20000000000 */
[----:B------:R-:W-:Y:S01]  /*39c0*/  DADD R26, R24, R22 ;  /* 0x00000000181a7229 */ /* 0x000fe20000000016 */
[----:B------:R-:W-:-:S07]  /*39d0*/  UMOV UR7, 0x3fe62e42 ;  /* 0x3fe62e4200077882 */ /* 0x000fce0000000000 */
[--C-:B------:R-:W-:Y:S02]  /*39e0*/  DFMA R20, R18, UR6, R26.reuse ;  /* 0x0000000612147c2b */ /* 0x100fe4000800001a */
[----:B------:R-:W-:-:S06]  /*39f0*/  DADD R28, R24, -R26 ;  /* 0x00000000181c7229 */ /* 0x000fcc000000081a */
[----:B------:R-:W-:Y:S02]  /*3a00*/  DFMA R24, R18, -UR6, R20 ;  /* 0x8000000612187c2b */ /* 0x000fe40008000014 */
[----:B------:R-:W-:-:S06]  /*3a10*/  DADD R28, R22, R28 ;  /* 0x00000000161c7229 */ /* 0x000fcc000000001c */
[----:B------:R-:W-:Y:S01]  /*3a20*/  DADD R24, -R26, R24 ;  /* 0x000000001a187229 */ /* 0x000fe20000000118 */
[----:B------:R-:W-:Y:S02]  /*3a30*/  IMAD.MOV.U32 R26, RZ, RZ, 0x652b82fe ;  /* 0x652b82feff1a7424 */ /* 0x000fe400078e00ff */
[----:B------:R-:W-:-:S05]  /*3a40*/  IMAD.MOV.U32 R27, RZ, RZ, 0x3ff71547 ;  /* 0x3ff71547ff1b7424 */ /* 0x000fca00078e00ff */
[----:B------:R-:W-:-:S08]  /*3a50*/  DADD R22, R28, -R24 ;  /* 0x000000001c167229 */ /* 0x000fd00000000818 */
[----:B------:R-:W-:Y:S01]  /*3a60*/  DFMA R22, R18, UR8, R22 ;  /* 0x0000000812167c2b */ /* 0x000fe20008000016 */
[C---:B------:R-:W-:Y:S01]  /*3a70*/  IMAD.SHL.U32 R18, R41.reuse, 0x2, RZ ;  /* 0x0000000229127824 */ /* 0x040fe200078e00ff */
[----:B------:R-:W-:-:S04]  /*3a80*/  LOP3.LUT R19, R41, 0xff0fffff, RZ, 0xc0, !PT ;  /* 0xff0fffff29137812 */ /* 0x000fc800078ec0ff */
[----:B------:R-:W-:Y:S02]  /*3a90*/  ISETP.GT.U32.AND P1, PT, R18, -0x2000001, PT ;  /* 0xfdffffff1200780c */ /* 0x000fe40003f24070 */
[----:B------:R-:W-:Y:S02]  /*3aa0*/  DADD R24, R20, R22 ;  /* 0x0000000014187229 */ /* 0x000fe40000000016 */
[----:B------:R-:W-:-:S06]  /*3ab0*/  SEL R41, R19, R41, P1 ;  /* 0x0000002913297207 */ /* 0x000fcc0000800000 */
[----:B------:R-:W-:Y:S02]  /*3ac0*/  DADD R20, R20, -R24 ;  /* 0x0000000014147229 */ /* 0x000fe40000000818 */
[----:B------:R-:W-:-:S06]  /*3ad0*/  DMUL R18, R24, R40 ;  /* 0x0000002818127228 */ /* 0x000fcc0000000000 */
[----:B------:R-:W-:Y:S02]  /*3ae0*/  DADD R22, R22, R20 ;  /* 0x0000000016167229 */ /* 0x000fe40000000014 */
[----:B------:R-:W-:-:S08]  /*3af0*/  DFMA R24, R24, R40, -R18 ;  /* 0x000000281818722b */ /* 0x000fd00000000812 */
[----:B------:R-:W-:-:S08]  /*3b00*/  DFMA R22, R22, R40, R24 ;  /* 0x000000281616722b */ /* 0x000fd00000000018 */
[----:B------:R-:W-:-:S08]  /*3b10*/  DADD R28, R18, R22 ;  /* 0x00000000121c7229 */ /* 0x000fd00000000016 */
[----:B------:R-:W-:Y:S02]  /*3b20*/  DFMA R26, R28, R26, 6.75539944105574400000e+15 ;  /* 0x433800001c1a742b */ /* 0x000fe4000000001a */
[----:B------:R-:W-:Y:S01]  /*3b30*/  FSETP.GEU.AND P1, PT, |R29|, 4.1917929649353027344, PT ;  /* 0x4086232b1d00780b */ /* 0x000fe20003f2e200 */
[----:B------:R-:W-:-:S05]  /*3b40*/  DADD R18, R18, -R28 ;  /* 0x0000000012127229 */ /* 0x000fca000000081c */
[----:B------:R-:W-:-:S03]  /*3b50*/  DADD R20, R26, -6.75539944105574400000e+15 ;  /* 0xc33800001a147429 */ /* 0x000fc60000000000 */
[----:B------:R-:W-:-:S05]  /*3b60*/  DADD R22, R22, R18 ;  /* 0x0000000016167229 */ /* 0x000fca0000000012 */
[----:B------:R-:W-:Y:S01]  /*3b70*/  DFMA R24, R20, -UR6, R28 ;  /* 0x8000000614187c2b */ /* 0x000fe2000800001c */
[----:B------:R-:W-:Y:S01]  /*3b80*/  UMOV UR6, 0x3b39803f ;  /* 0x3b39803f00067882 */ /* 0x000fe20000000000 */
[----:B------:R-:W-:-:S06]  /*3b90*/  UMOV UR7, 0x3c7abc9e ;  /* 0x3c7abc9e00077882 */ /* 0x000fcc0000000000 */
[----:B------:R-:W-:Y:S01]  /*3ba0*/  DFMA R24, R20, -UR6, R24 ;  /* 0x8000000614187c2b */ /* 0x000fe20008000018 */
[----:B------:R-:W-:Y:S01]  /*3bb0*/  UMOV UR6, 0x69ce2bdf ;  /* 0x69ce2bdf00067882 */ /* 0x000fe20000000000 */
[----:B------:R-:W-:Y:S01]  /*3bc0*/  IMAD.MOV.U32 R20, RZ, RZ, -0x35dec16 ;  /* 0xfca213eaff147424 */ /* 0x000fe200078e00ff */
[----:B------:R-:W-:Y:S01]  /*3bd0*/  UMOV UR7, 0x3e5ade15 ;  /* 0x3e5ade1500077882 */ /* 0x000fe20000000000 */
[----:B------:R-:W-:-:S06]  /*3be0*/  IMAD.MOV.U32 R21, RZ, RZ, 0x3e928af3 ;  /* 0x3e928af3ff157424 */ /* 0x000fcc00078e00ff */
[----:B------:R-:W-:Y:S01]  /*3bf0*/  DFMA R20, R24, UR6, R20 ;  /* 0x0000000618147c2b */ /* 0x000fe20008000014 */
[----:B------:R-:W-:Y:S01]  /*3c00*/  UMOV UR6, 0x62401315 ;  /* 0x6240131500067882 */ /* 0x000fe20000000000 */
[----:B------:R-:W-:-:S06]  /*3c10*/  UMOV UR7, 0x3ec71dee ;  /* 0x3ec71dee00077882 */ /* 0x000fcc0000000000 */
[----:B------:R-:W-:Y:S01]  /*3c20*/  DFMA R20, R24, R20, UR6 ;  /* 0x0000000618147e2b */ /* 0x000fe20008000014 */
        /* <DEDUP_REMOVED lines=20> */
[----:B------:R-:W-:-:S08]  /*3d70*/  DFMA R20, R24, R20, UR6 ;  /* 0x0000000618147e2b */ /* 0x000fd00008000014 */
[----:B------:R-:W-:-:S08]  /*3d80*/  DFMA R20, R24, R20, 1 ;  /* 0x3ff000001814742b */ /* 0x000fd00000000014 */
[----:B------:R-:W-:-:S10]  /*3d90*/  DFMA R20, R24, R20, 1 ;  /* 0x3ff000001814742b */ /* 0x000fd40000000014 */
[----:B------:R-:W-:Y:S02]  /*3da0*/  IMAD R25, R26, 0x100000, R21 ;  /* 0x001000001a197824 */ /* 0x000fe400078e0215 */
[----:B------:R-:W-:Y:S01]  /*3db0*/  IMAD.MOV.U32 R24, RZ, RZ, R20 ;  /* 0x000000ffff187224 */ /* 0x000fe200078e0014 */
[----:B------:R-:W-:Y:S06]  /*3dc0*/  @!P1 BRA `(.L_x_60) ;  /* 0x0000000000309947 */ /* 0x000fec0003800000 */
[----:B------:R-:W-:Y:S01]  /*3dd0*/  FSETP.GEU.AND P1, PT, |R29|, 4.2275390625, PT ;  /* 0x408748001d00780b */ /* 0x000fe20003f2e200 */
[C---:B------:R-:W-:Y:S02]  /*3de0*/  DADD R24, R28.reuse, +INF ;  /* 0x7ff000001c187429 */ /* 0x040fe40000000000 */
[----:B------:R-:W-:-:S08]  /*3df0*/  DSETP.GEU.AND P4, PT, R28, RZ, PT ;  /* 0x000000ff1c00722a */ /* 0x000fd00003f8e000 */
[----:B------:R-:W-:Y:S02]  /*3e00*/  FSEL R24, R24, RZ, P4 ;  /* 0x000000ff18187208 */ /* 0x000fe40002000000 */
[----:B------:R-:W-:Y:S02]  /*3e10*/  @!P1 LEA.HI R18, R26, R26, RZ, 0x1 ;  /* 0x0000001a1a129211 */ /* 0x000fe400078f08ff */
[----:B------:R-:W-:Y:S02]  /*3e20*/  FSEL R25, R25, RZ, P4 ;  /* 0x000000ff19197208 */ /* 0x000fe40002000000 */
[----:B------:R-:W-:-:S05]  /*3e30*/  @!P1 SHF.R.S32.HI R18, RZ, 0x1, R18 ;  /* 0x00000001ff129819 */ /* 0x000fca0000011412 */
[----:B------:R-:W-:Y:S02]  /*3e40*/  @!P1 IMAD.IADD R19, R26, 0x1, -R18 ;  /* 0x000000011a139824 */ /* 0x000fe400078e0a12 */
[----:B------:R-:W-:Y:S02]  /*3e50*/  @!P1 IMAD R21, R18, 0x100000, R21 ;  /* 0x0010000012159824 */ /* 0x000fe400078e0215 */
[----:B------:R-:W-:Y:S01]  /*3e60*/  @!P1 IMAD.MOV.U32 R18, RZ, RZ, RZ ;  /* 0x000000ffff129224 */ /* 0x000fe200078e00ff */
[----:B------:R-:W-:-:S06]  /*3e70*/  @!P1 LEA R19, R19, 0x3ff00000, 0x14 ;  /* 0x3ff0000013139811 */ /* 0x000fcc00078ea0ff */
[----:B------:R-:W-:-:S11]  /*3e80*/  @!P1 DMUL R24, R20, R18 ;  /* 0x0000001214189228 */ /* 0x000fd60000000000 */
.L_x_60:
[----:B------:R-:W-:Y:S01]  /*3e90*/  DFMA R22, R22, R24, R24 ;  /* 0x000000181616722b */ /* 0x000fe20000000018 */
[----:B------:R-:W-:Y:S01]  /*3ea0*/  IMAD.MOV.U32 R20, RZ, RZ, R0 ;  /* 0x000000ffff147224 */ /* 0x000fe200078e0000 */
[----:B------:R-:W-:Y:S01]  /*3eb0*/  DSETP.NEU.AND P1, PT, |R24|, +INF , PT ;  /* 0x7ff000001800742a */ /* 0x000fe20003f2d200 */
[----:B------:R-:W-:-:S07]  /*3ec0*/  IMAD.MOV.U32 R21, RZ, RZ, 0x0 ;  /* 0x00000000ff157424 */ /* 0x000fce00078e00ff */
[----:B------:R-:W-:Y:S02]  /*3ed0*/  FSEL R18, R24, R22, !P1 ;  /* 0x0000001618127208 */ /* 0x000fe40004800000 */
[----:B------:R-:W-:Y:S01]  /*3ee0*/  FSEL R19, R25, R23, !P1 ;  /* 0x0000001719137208 */ /* 0x000fe20004800000 */
[----:B------:R-:W-:Y:S06]  /*3ef0*/  RET.REL.NODEC R20 `(_Z12sim_severityPfPjS_j) ;  /* 0xffffffc014407950 */ /* 0x000fec0003c3ffff */
.L_x_61:
[----:B------:R-:W-:-:S00]  /*3f00*/  BRA `(.L_x_61) ;  /* 0xfffffffc00fc7947 */ /* 0x000fc0000383ffff */
[----:B------:R-:W-:-:S00]  /*3f10*/  NOP ;  /* 0x0000000000007918 */ /* 0x000fc00000000000 */
        /* <DEDUP_REMOVED lines=14> */
.L_x_94:


//--------------------- .text._Z8sim_freqPjPfj    --------------------------
	.section	.text._Z8sim_freqPjPfj,"ax",@progbits
	.align	128
        .global         _Z8sim_freqPjPfj
        .type           _Z8sim_freqPjPfj,@function
        .size           _Z8sim_freqPjPfj,(.L_x_96 - _Z8sim_freqPjPfj)
        .other          _Z8sim_freqPjPfj,@"STO_CUDA_ENTRY STV_DEFAULT"
_Z8sim_freqPjPfj:
.text._Z8sim_freqPjPfj:
        /* <DEDUP_REMOVED lines=9> */
[----:B------:R-:W0:Y:S02]  /*0090*/  LDCU.64 UR4, c[0x0][0x358] ;  /* 0x00006b00ff0477ac */ /* 0x000e240008000a00 */
[----:B0-----:R-:W2:Y:S01]  /*00a0*/  LDG.E R2, desc[UR4][R6.64] ;  /* 0x0000000406027981 */ /* 0x001ea2000c1e1900 */
[----:B------:R-:W-:-:S05]  /*00b0*/  LOP3.LUT R5, R0, 0xaad26b49, RZ, 0x3c, !PT ;  /* 0xaad26b4900057812 */ /* 0x000fca00078e3cff */
[----:B------:R-:W-:-:S04]  /*00c0*/  IMAD R5, R5, 0x4182bed5, RZ ;  /* 0x4182bed505057824 */ /* 0x000fc800078e02ff */
[C---:B------:R-:W-:Y:S01]  /*00d0*/  VIADD R3, R5.reuse, 0xd9f6dc18 ;  /* 0xd9f6dc1805037836 */ /* 0x040fe20000000000 */
[C---:B------:R-:W-:Y:S01]  /*00e0*/  LOP3.LUT R12, R5.reuse, 0x159a55e5, RZ, 0x3c, !PT ;  /* 0x159a55e5050c7812 */ /* 0x040fe200078e3cff */
[C---:B------:R-:W-:Y:S02]  /*00f0*/  VIADD R32, R5.reuse, 0x75bcd15 ;  /* 0x075bcd1505207836 */ /* 0x040fe40000000000 */
[----:B------:R-:W-:Y:S01]  /*0100*/  VIADD R4, R5, 0x583f19 ;  /* 0x00583f1905047836 */ /* 0x000fe20000000000 */
[----:B--2---:R-:W-:-:S13]  /*0110*/  FSETP.GEU.AND P0, PT, R2, 64, PT ;  /* 0x428000000200780b */ /* 0x004fda0003f0e000 */
[----:B------:R-:W-:Y:S05]  /*0120*/  @P0 BRA `(.L_x_62) ;  /* 0x0000000000940947 */ /* 0x000fea0003800000 */
[----:B------:R-:W-:Y:S02]  /*0130*/  HFMA2 R5, -RZ, RZ, 0.96630859375, -0.0022525787353515625 ;  /* 0x3bbb989dff057431 */ /* 0x000fe400000001ff */
[----:B------:R-:W-:Y:S01]  /*0140*/  IMAD.MOV.U32 R6, RZ, RZ, 0x437c0000 ;  /* 0x437c0000ff067424 */ /* 0x000fe200078e00ff */
[----:B------:R-:W-:Y:S01]  /*0150*/  BSSY.RECONVERGENT B0, `(.L_x_63) ;  /* 0x0000021000007945 */ /* 0x000fe20003800200 */
[----:B------:R-:W-:Y:S01]  /*0160*/  MOV R8, 0xf8a42704 ;  /* 0xf8a4270400087802 */ /* 0x000fe20000000f00 */
[----:B------:R-:W-:-:S04]  /*0170*/  FFMA.SAT R5, R2, R5, 0.5 ;  /* 0x3f00000002057423 */ /* 0x000fc80000002005 */
[----:B------:R-:W-:Y:S01]  /*0180*/  FFMA.RM R5, R5, R6, 12582913 ;  /* 0x4b40000105057423 */ /* 0x000fe20000004006 */
[----:B------:R-:W-:-:S03]  /*0190*/  IMAD.MOV.U32 R6, RZ, RZ, RZ ;  /* 0x000000ffff067224 */ /* 0x000fc600078e00ff */
[C---:B------:R-:W-:Y:S01]  /*01a0*/  FADD R7, R5.reuse, -12583039 ;  /* 0xcb40007f05077421 */ /* 0x040fe20000000000 */
[----:B------:R-:W-:-:S03]  /*01b0*/  IMAD.SHL.U32 R5, R5, 0x800000, RZ ;  /* 0x0080000005057824 */ /* 0x000fc600078e00ff */
[----:B------:R-:W-:-:S04]  /*01c0*/  FFMA R7, R2, 1.4426950216293334961, -R7 ;  /* 0x3fb8aa3b02077823 */ /* 0x000fc80000000807 */
[----:B------:R-:W-:-:S04]  /*01d0*/  FFMA R7, R2, 1.925963033500011079e-08, R7 ;  /* 0x32a5706002077823 */ /* 0x000fc80000000007 */
[----:B------:R-:W0:Y:S02]  /*01e0*/  MUFU.EX2 R2, R7 ;  /* 0x0000000700027308 */ /* 0x000e240000000800 */
[----:B0-----:R-:W-:Y:S01]  /*01f0*/  FMUL R2, R5, R2 ;  /* 0x0000000205027220 */ /* 0x001fe20000400000 */
[----:B------:R-:W-:-:S07]  /*0200*/  IMAD.MOV.U32 R5, RZ, RZ, -0x23270784 ;  /* 0xdcd8f87cff057424 */ /* 0x000fce00078e00ff */
.L_x_64:
[----:B------:R-:W-:Y:S01]  /*0210*/  SHF.R.U32.HI R7, RZ, 0x2, R32 ;  /* 0x00000002ff077819 */ /* 0x000fe20000011620 */
[----:B------:R-:W-:Y:S01]  /*0220*/  IMAD.SHL.U32 R9, R4, 0x10, RZ ;  /* 0x0000001004097824 */ /* 0x000fe200078e00ff */
[----:B------:R-:W-:Y:S01]  /*0230*/  IADD3 R3, PT, PT, R3, 0x587c5, RZ ;  /* 0x000587c503037810 */ /* 0x000fe20007ffe0ff */
[----:B------:R-:W-:Y:S01]  /*0240*/  IMAD.MOV.U32 R14, RZ, RZ, 0x2f800000 ;  /* 0x2f800000ff0e7424 */ /* 0x000fe200078e00ff */
[----:B------:R-:W-:Y:S01]  /*0250*/  LOP3.LUT R7, R7, R32, RZ, 0x3c, !PT ;  /* 0x0000002007077212 */ /* 0x000fe200078e3cff */
[----:B------:R-:W-:Y:S02]  /*0260*/  IMAD.MOV.U32 R32, RZ, RZ, R12 ;  /* 0x000000ffff207224 */ /* 0x000fe400078e000c */
[----:B------:R-:W-:Y:S02]  /*0270*/  IMAD.MOV.U32 R12, RZ, RZ, R8 ;  /* 0x000000ffff0c7224 */ /* 0x000fe400078e0008 */
[----:B------:R-:W-:Y:S02]  /*0280*/  IMAD.SHL.U32 R10, R7, 0x2, RZ ;  /* 0x00000002070a7824 */ /* 0x000fe400078e00ff */
[----:B------:R-:W-:Y:S01]  /*0290*/  IMAD.MOV.U32 R8, RZ, RZ, R5 ;  /* 0x000000ffff087224 */ /* 0x000fe200078e0005 */
[----:B------:R-:W-:-:S02]  /*02a0*/  MOV R5, R4 ;  /* 0x0000000400057202 */ /* 0x000fc40000000f00 */
[----:B------:R-:W-:-:S04]  /*02b0*/  LOP3.LUT R10, R4, R9, R10, 0x96, !PT ;  /* 0x00000009040a7212 */ /* 0x000fc800078e960a */
[----:B------:R-:W-:-:S05]  /*02c0*/  LOP3.LUT R10, R10, R7, RZ, 0x3c, !PT ;  /* 0x000000070a0a7212 */ /* 0x000fca00078e3cff */
[----:B------:R-:W-:Y:S02]  /*02d0*/  IMAD.IADD R7, R10, 0x1, R3 ;  /* 0x000000010a077824 */ /* 0x000fe400078e0203 */
[----:B------:R-:W-:-:S03]  /*02e0*/  IMAD.MOV.U32 R4, RZ, RZ, R10 ;  /* 0x000000ffff047224 */ /* 0x000fc600078e000a */
[----:B------:R-:W-:-:S05]  /*02f0*/  I2FP.F32.U32 R7, R7 ;  /* 0x0000000700077245 */ /* 0x000fca0000201000 */
[----:B------:R-:W-:-:S04]  /*0300*/  FFMA R7, R7, R14, 1.1641532182693481445e-10 ;  /* 0x2f00000007077423 */ /* 0x000fc8000000000e */
[----:B------:R-:W-:Y:S01]  /*0310*/  FMUL R2, R7, R2 ;  /* 0x0000000207027220 */ /* 0x000fe20000400000 */
[----:B------:R-:W-:Y:S01]  /*0320*/  MOV R7, R6 ;  /* 0x0000000600077202 */ /* 0x000fe20000000f00 */
[----:B------:R-:W-:-:S03]  /*0330*/  VIADD R6, R6, 0x1 ;  /* 0x0000000106067836 */ /* 0x000fc60000000000 */
[----:B------:R-:W-:-:S13]  /*0340*/  FSETP.GT.AND P0, PT, R2, 1, PT ;  /* 0x3f8000000200780b */ /* 0x000fda0003f04000 */
[----:B------:R-:W-:Y:S05]  /*0350*/  @P0 BRA `(.L_x_64) ;  /* 0xfffffffc00ac0947 */ /* 0x000fea000383ffff */
[----:B------:R-:W-:Y:S05]  /*0360*/  BSYNC.RECONVERGENT B0 ;  /* 0x0000000000007941 */ /* 0x000fea0003800200 */
.L_x_63:
[----:B------:R-:W-:Y:S05]  /*0370*/  BRA `(.L_x_65) ;  /* 0x0000001c00687947 */ /* 0x000fea0003800000 */
.L_x_62:
[----:B------:R-:W-:-:S13]  /*0380*/  FSETP.GT.AND P0, PT, R2, 4000, PT ;  /* 0x457a00000200780b */ /* 0x000fda0003f04000 */
[----:B------:R-:W-:Y:S05]  /*0390*/  @!P0 BRA `(.L_x_66) ;  /* 0x0000000c00c48947 */ /* 0x000fea0003800000 */
        /* <DEDUP_REMOVED lines=8> */
[----:B------:R-:W-:-:S04]  /*0420*/  LOP3.LUT R6, R4, R7, R6, 0x96, !PT ;  /* 0x0000000704067212 */ /* 0x000fc800078e9606 */
[----:B------:R-:W-:Y:S02]  /*0430*/  LOP3.LUT R4, R6, R3, RZ, 0x3c, !PT ;  /* 0x0000000306047212 */ /* 0x000fe400078e3cff */
[----:B------:R-:W-:Y:S02]  /*0440*/  SHF.L.U32 R3, R9, 0x1, RZ ;  /* 0x0000000109037819 */ /* 0x000fe400000006ff */
[----:B------:R-:W-:Y:S01]  /*0450*/  IADD3 R15, PT, PT, R5, -0x26039c23, R4 ;  /* 0xd9fc63dd050f7810 */ /* 0x000fe20007ffe004 */
[----:B------:R-:W-:-:S05]  /*0460*/  IMAD.SHL.U32 R6, R4, 0x10, RZ ;  /* 0x0000001004067824 */ /* 0x000fca00078e00ff */
[----:B------:R-:W-:Y:S01]  /*0470*/  LOP3.LUT R3, R9, R3, R6, 0x96, !PT ;  /* 0x0000000309037212 */ /* 0x000fe200078e9606 */
[----:B------:R-:W-:-:S03]  /*0480*/  HFMA2 R9, -RZ, RZ, 1.15625, 0 ;  /* 0x3ca00000ff097431 */ /* 0x000fc600000001ff */
[----:B------:R-:W-:-:S04]  /*0490*/  LOP3.LUT R10, R3, R4, RZ, 0x3c, !PT ;  /* 0x00000004030a7212 */ /* 0x000fc800078e3cff */
[----:B------:R-:W-:Y:S01]  /*04a0*/  IADD3 R6, PT, PT, R5, -0x25fe145e, R10 ;  /* 0xda01eba205067810 */ /* 0x000fe20007ffe00a */
[----:B------:R-:W-:-:S04]  /*04b0*/  IMAD.SHL.U32 R3, R10, 0x100, RZ ;  /* 0x000001000a037824 */ /* 0x000fc800078e00ff */
[----:B------:R-:W-:Y:S01]  /*04c0*/  IMAD.WIDE.U32 R6, R6, 0x200000, RZ ;  /* 0x0020000006067825 */ /* 0x000fe200078e00ff */
[----:B------:R-:W-:-:S03]  /*04d0*/  LOP3.LUT R4, R3, 0xced30d1a, R10, 0x96, !PT ;  /* 0xced30d1a03047812 */ /* 0x000fc600078e960a */
[----:B------:R-:W-:Y:S01]  /*04e0*/  IMAD.SHL.U32 R3, R10, 0x10, RZ ;  /* 0x000000100a037824 */ /* 0x000fe200078e00ff */
[----:B------:R-:W-:Y:S01]  /*04f0*/  LOP3.LUT R14, R6, R15, RZ, 0x3c, !PT ;  /* 0x0000000f060e7212 */ /* 0x000fe200078e3cff */
[----:B------:R-:W-:Y:S01]  /*0500*/  IMAD.MOV.U32 R15, RZ, RZ, R7 ;  /* 0x000000ffff0f7224 */ /* 0x000fe200078e0007 */
[----:B------:R-:W-:Y:S02]  /*0510*/  IADD3 R11, PT, PT, R5, -0x25f304d4, R4 ;  /* 0xda0cfb2c050b7810 */ /* 0x000fe40007ffe004 */
[----:B------:R-:W-:Y:S01]  /*0520*/  LOP3.LUT R4, R10, 0x4b97734f, R3, 0x96, !PT ;  /* 0x4b97734f0a047812 */ /* 0x000fe200078e9603 */
[----:B------:R-:W0:Y:S02]  /*0530*/  I2F.F64.U64 R6, R14 ;  /* 0x0000000e00067312 */ /* 0x000e240000301800 */
[----:B------:R-:W-:Y:S01]  /*0540*/  IMAD.WIDE.U32 R10, R11, 0x200000, RZ ;  /* 0x002000000b0a7825 */ /* 0x000fe200078e00ff */
[----:B------:R-:W-:-:S04]  /*0550*/  IADD3 R5, PT, PT, R5, -0x25f88c99, R4 ;  /* 0xda07736705057810 */ /* 0x000fc80007ffe004 */
[----:B------:R-:W-:-:S04]  /*0560*/  LOP3.LUT R10, R10, R5, RZ, 0x3c, !PT ;  /* 0x000000050a0a7212 */ /* 0x000fc800078e3cff */
[----:B------:R-:W1:Y:S01]  /*0570*/  I2F.F64.U64 R4, R10 ;  /* 0x0000000a00047312 */ /* 0x000e620000301800 */
[----:B0-----:R-:W-:-:S10]  /*0580*/  DFMA R6, R6, R8, 5.5511151231257827021e-17 ;  /* 0x3c9000000606742b */ /* 0x001fd40000000008 */
[----:B------:R-:W-:Y:S01]  /*0590*/  ISETP.GT.AND P0, PT, R7, 0xfffff, PT ;  /* 0x000fffff0700780c */ /* 0x000fe20003f04270 */
[----:B------:R-:W-:Y:S01]  /*05a0*/  IMAD.MOV.U32 R12, RZ, RZ, R6 ;  /* 0x000000ffff0c7224 */ /* 0x000fe200078e0006 */
[----:B------:R-:W-:Y:S01]  /*05b0*/  MOV R13, R7 ;  /* 0x00000007000d7202 */ /* 0x000fe20000000f00 */
[----:B------:R-:W-:Y:S01]  /*05c0*/  IMAD.MOV.U32 R3, RZ, RZ, R7 ;  /* 0x000000ffff037224 */ /* 0x000fe200078e0007 */
[----:B------:R-:W-:Y:S01]  /*05d0*/  MOV R14, R6 ;  /* 0x00000006000e7202 */ /* 0x000fe20000000f00 */
[----:B-1----:R-:W-:Y:S01]  /*05e0*/  DFMA R4, R4, 2.2204460492503130808e-16, R8 ;  /* 0x3cb000000404782b */ /* 0x002fe20000000008 */
[----:B------:R-:W-:-:S07]  /*05f0*/  IMAD.MOV.U32 R6, RZ, RZ, -0x3ff ;  /* 0xfffffc01ff067424 */ /* 0x000fce00078e00ff */
[----:B------:R-:W-:Y:S01]  /*0600*/  @!P0 DMUL R12, R12, 1.80143985094819840000e+16 ;  /* 0x435000000c0c8828 */ /* 0x000fe20000000000 */
[----:B------:R-:W-:-:S09]  /*0610*/  @!P0 IMAD.MOV.U32 R6, RZ, RZ, -0x435 ;  /* 0xfffffbcbff068424 */ /* 0x000fd200078e00ff */
[----:B------:R-:W-:Y:S02]  /*0620*/  @!P0 IMAD.MOV.U32 R3, RZ, RZ, R13 ;  /* 0x000000ffff038224 */ /* 0x000fe400078e000d */
[----:B------:R-:W-:Y:S02]  /*0630*/  @!P0 IMAD.MOV.U32 R14, RZ, RZ, R12 ;  /* 0x000000ffff0e8224 */ /* 0x000fe400078e000c */
[----:B------:R-:W-:-:S05]  /*0640*/  VIADD R7, R3, 0xffffffff ;  /* 0xffffffff03077836 */ /* 0x000fca0000000000 */
[----:B------:R-:W-:-:S13]  /*0650*/  ISETP.GT.U32.AND P1, PT, R7, 0x7feffffe, PT ;  /* 0x7feffffe0700780c */ /* 0x000fda0003f24070 */
[----:B------:R-:W-:Y:S05]  /*0660*/  @P1 BRA `(.L_x_68) ;  /* 0x0000000400041947 */ /* 0x000fea0003800000 */
[----:B------:R-:W-:Y:S01]  /*0670*/  LOP3.LUT R7, R3, 0xfffff, RZ, 0xc0, !PT ;  /* 0x000fffff03077812 */ /* 0x000fe200078ec0ff */
[----:B------:R-:W-:Y:S01]  /*0680*/  IMAD.MOV.U32 R18, RZ, RZ, -0x748574fc ;  /* 0x8b7a8b04ff127424 */ /* 0x000fe200078e00ff */
[----:B------:R-:W-:Y:S01]  /*0690*/  MOV R8, R14 ;  /* 0x0000000e00087202 */ /* 0x000fe20000000f00 */
[----:B------:R-:W-:Y:S01]  /*06a0*/  IMAD.MOV.U32 R19, RZ, RZ, 0x3ed0ee25 ;  /* 0x3ed0ee25ff137424 */ /* 0x000fe200078e00ff */
[----:B------:R-:W-:Y:S01]  /*06b0*/  LOP3.LUT R9, R7, 0x3ff00000, RZ, 0xfc, !PT ;  /* 0x3ff0000007097812 */ /* 0x000fe200078efcff */
[----:B------:R-:W-:Y:S01]  /*06c0*/  UMOV UR6, 0x3ae80f1e ;  /* 0x3ae80f1e00067882 */ /* 0x000fe20000000000 */
[----:B------:R-:W-:Y:S01]  /*06d0*/  MOV R10, RZ ;  /* 0x000000ff000a7202 */ /* 0x000fe20000000f00 */
[----:B------:R-:W-:Y:S01]  /*06e0*/  UMOV UR7, 0x3eb1380b ;  /* 0x3eb1380b00077882 */ /* 0x000fe20000000000 */
[----:B------:R-:W-:Y:S01]  /*06f0*/  ISETP.GE.U32.AND P0, PT, R9, 0x3ff6a09f, PT ;  /* 0x3ff6a09f0900780c */ /* 0x000fe20003f06070 */
[----:B------:R-:W-:Y:S01]  /*0700*/  IMAD.MOV.U32 R21, RZ, RZ, 0x43300000 ;  /* 0x43300000ff157424 */ /* 0x000fe200078e00ff */
[----:B------:R-:W-:Y:S01]  /*0710*/  LEA.HI R3, R3, R6, RZ, 0xc ;  /* 0x0000000603037211 */ /* 0x000fe200078f60ff */
[----:B------:R-:W-:Y:S01]  /*0720*/  UMOV UR8, 0x80000000 ;  /* 0x8000000000087882 */ /* 0x000fe20000000000 */
[----:B------:R-:W-:-:S09]  /*0730*/  UMOV UR9, 0x43300000 ;  /* 0x4330000000097882 */ /* 0x000fd20000000000 */
[----:B------:R-:W-:Y:S01]  /*0740*/  @P0 VIADD R7, R9, 0xfff00000 ;  /* 0xfff0000009070836 */ /* 0x000fe20000000000 */
[----:B------:R-:W-:-:S03]  /*0750*/  @P0 IADD3 R3, PT, PT, R3, 0x1, RZ ;  /* 0x0000000103030810 */ /* 0x000fc60007ffe0ff */
[----:B------:R-:W-:Y:S01]  /*0760*/  @P0 IMAD.MOV.U32 R9, RZ, RZ, R7 ;  /* 0x000000ffff090224 */ /* 0x000fe200078e0007 */
[----:B------:R-:W-:-:S05]  /*0770*/  LOP3.LUT R20, R3, 0x80000000, RZ, 0x3c, !PT ;  /* 0x8000000003147812 */ /* 0x000fca00078e3cff */
        /* <DEDUP_REMOVED lines=8> */
[----:B------:R-:W-:Y:S02]  /*0800*/  DMUL R14, R12, R12 ;  /* 0x0000000c0c0e7228 */ /* 0x000fe40000000000 */
[----:B------:R-:W-:-:S06]  /*0810*/  DADD R6, R8, -R12 ;  /* 0x0000000008067229 */ /* 0x000fcc000000080c */
[----:B------:R-:W-:Y:S01]  /*0820*/  DFMA R16, R14, UR6, R18 ;  /* 0x000000060e107c2b */ /* 0x000fe20008000012 */
[----:B------:R-:W-:Y:S01]  /*0830*/  UMOV UR6, 0x9f02676f ;  /* 0x9f02676f00067882 */ /* 0x000fe20000000000 */
[----:B------:R-:W-:Y:S01]  /*0840*/  UMOV UR7, 0x3ef3b266 ;  /* 0x3ef3b26600077882 */ /* 0x000fe20000000000 */
[----:B------:R-:W-:Y:S02]  /*0850*/  DADD R18, R6, R6 ;  /* 0x0000000006127229 */ /* 0x000fe40000000006 */
[----:B------:R-:W-:Y:S01]  /*0860*/  DADD R6, R20, -UR8 ;  /* 0x8000000814067e29 */ /* 0x000fe20008000000 */
[----:B------:R-:W-:Y:S01]  /*0870*/  UMOV UR8, 0xfefa39ef ;  /* 0xfefa39ef00087882 */ /* 0x000fe20000000000 */
[----:B------:R-:W-:Y:S01]  /*0880*/  UMOV UR9, 0x3fe62e42 ;  /* 0x3fe62e4200097882 */ /* 0x000fe20000000000 */
[----:B------:R-:W-:Y:S01]  /*0890*/  DFMA R16, R14, R16, UR6 ;  /* 0x000000060e107e2b */ /* 0x000fe20008000010 */
[----:B------:R-:W-:Y:S01]  /*08a0*/  UMOV UR6, 0xa9ab0956 ;  /* 0xa9ab095600067882 */ /* 0x000fe20000000000 */
[----:B------:R-:W-:Y:S01]  /*08b0*/  UMOV UR7, 0x3f1745cb ;  /* 0x3f1745cb00077882 */ /* 0x000fe20000000000 */
[----:B------:R-:W-:-:S02]  /*08c0*/  DFMA R18, R8, -R12, R18 ;  /* 0x8000000c0812722b */ /* 0x000fc40000000012 */
[----:B------:R-:W-:-:S03]  /*08d0*/  DFMA R8, R6, UR8, R12 ;  /* 0x0000000806087c2b */ /* 0x000fc6000800000c */
[----:B------:R-:W-:Y:S01]  /*08e0*/  DFMA R16, R14, R16, UR6 ;  /* 0x000000060e107e2b */ /* 0x000fe20008000010 */
[----:B------:R-:W-:Y:S01]  /*08f0*/  UMOV UR6, 0x2d1b5154 ;  /* 0x2d1b515400067882 */ /* 0x000fe20000000000 */
[----:B------:R-:W-:Y:S01]  /*0900*/  UMOV UR7, 0x3f3c71c7 ;  /* 0x3f3c71c700077882 */ /* 0x000fe20000000000 */
[----:B------:R-:W-:-:S05]  /*0910*/  DMUL R18, R10, R18 ;  /* 0x000000120a127228 */ /* 0x000fca0000000000 */
        /* <DEDUP_REMOVED lines=11> */
[----:B------:R-:W-:Y:S02]  /*09d0*/  UMOV UR7, 0x3fe62e42 ;  /* 0x3fe62e4200077882 */ /* 0x000fe40000000000 */
[----:B------:R-:W-:Y:S01]  /*09e0*/  DFMA R20, R6, -UR6, R8 ;  /* 0x8000000606147c2b */ /* 0x000fe20008000008 */
[----:B------:R-:W-:Y:S01]  /*09f0*/  UMOV UR6, 0x3b39803f ;  /* 0x3b39803f00067882 */ /* 0x000fe20000000000 */
[----:B------:R-:W-:Y:S02]  /*0a00*/  UMOV UR7, 0x3c7abc9e ;  /* 0x3c7abc9e00077882 */ /* 0x000fe40000000000 */
[----:B------:R-:W-:-:S04]  /*0a10*/  DMUL R16, R14, R16 ;  /* 0x000000100e107228 */ /* 0x000fc80000000000 */
[----:B------:R-:W-:-:S04]  /*0a20*/  DADD R20, -R12, R20 ;  /* 0x000000000c147229 */ /* 0x000fc80000000114 */
[----:B------:R-:W-:-:S08]  /*0a30*/  DFMA R16, R12, R16, R18 ;  /* 0x000000100c10722b */ /* 0x000fd00000000012 */
[----:B------:R-:W-:-:S08]  /*0a40*/  DADD R16, R16, -R20 ;  /* 0x0000000010107229 */ /* 0x000fd00000000814 */
[----:B------:R-:W-:-:S08]  /*0a50*/  DFMA R16, R6, UR6, R16 ;  /* 0x0000000606107c2b */ /* 0x000fd00008000010 */
[----:B------:R-:W-:Y:S01]  /*0a60*/  DADD R8, R8, R16 ;  /* 0x0000000008087229 */ /* 0x000fe20000000010 */
[----:B------:R-:W-:Y:S10]  /*0a70*/  BRA `(.L_x_69) ;  /* 0x0000000000187947 */ /* 0x000ff40003800000 */
.L_x_68:
[----:B------:R-:W-:Y:S01]  /*0a80*/  IMAD.MOV.U32 R6, RZ, RZ, 0x0 ;  /* 0x00000000ff067424 */ /* 0x000fe200078e00ff */
[----:B------:R-:W-:Y:S02]  /*0a90*/  MOV R7, 0x7ff00000 ;  /* 0x7ff0000000077802 */ /* 0x000fe40000000f00 */
[----:B------:R-:W-:-:S04]  /*0aa0*/  LOP3.LUT P0, RZ, R13, 0x7fffffff, RZ, 0xc0, !PT ;  /* 0x7fffffff0dff7812 */ /* 0x000fc8000780c0ff */
[----:B------:R-:W-:-:S10]  /*0ab0*/  DFMA R6, R12, R6, +INF ;  /* 0x7ff000000c06742b */ /* 0x000fd40000000006 */
[----:B------:R-:W-:Y:S02]  /*0ac0*/  FSEL R8, R6, RZ, P0 ;  /* 0x000000ff06087208 */ /* 0x000fe40000000000 */
[----:B------:R-:W-:-:S07]  /*0ad0*/  FSEL R9, R7, -QNAN , P0 ;  /* 0xfff0000007097808 */ /* 0x000fce0000000000 */
.L_x_69:
[----:B------:R-:W-:Y:S05]  /*0ae0*/  BSYNC.RECONVERGENT B0 ;  /* 0x0000000000007941 */ /* 0x000fea0003800200 */
.L_x_67:
[----:B------:R-:W-:Y:S01]  /*0af0*/  DMUL R12, R8, -2 ;  /* 0xc0000000080c7828 */ /* 0x000fe20000000000 */
[----:B------:R-:W-:Y:S01]  /*0b00*/  IMAD.MOV.U32 R10, RZ, RZ, 0x0 ;  /* 0x00000000ff0a7424 */ /* 0x000fe200078e00ff */
[----:B------:R-:W-:Y:S01]  /*0b10*/  MOV R11, 0x3fd80000 ;  /* 0x3fd80000000b7802 */ /* 0x000fe20000000f00 */
[----:B------:R-:W0:Y:S01]  /*0b20*/  F2F.F64.F32 R2, R2 ;  /* 0x0000000200027310 */ /* 0x000e220000201800 */
[----:B------:R-:W-:Y:S06]  /*0b30*/  BSSY.RECONVERGENT B0, `(.L_x_70) ;  /* 0x0000015000007945 */ /* 0x000fec0003800200 */
[----:B------:R-:W-:Y:S01]  /*0b40*/  VIADD R8, R13, 0xfcb00000 ;  /* 0xfcb000000d087836 */ /* 0x000fe20000000000 */
[----:B------:R-:W1:Y:S04]  /*0b50*/  MUFU.RSQ64H R9, R13 ;  /* 0x0000000d00097308 */ /* 0x000e680000001c00 */
[----:B------:R-:W-:Y:S01]  /*0b60*/  ISETP.GE.U32.AND P0, PT, R8, 0x7ca00000, PT ;  /* 0x7ca000000800780c */ /* 0x000fe20003f06070 */
[----:B-1----:R-:W-:-:S08]  /*0b70*/  DMUL R6, R8, R8 ;  /* 0x0000000808067228 */ /* 0x002fd00000000000 */
[----:B------:R-:W-:-:S08]  /*0b80*/  DFMA R6, R12, -R6, 1 ;  /* 0x3ff000000c06742b */ /* 0x000fd00000000806 */
[----:B------:R-:W-:Y:S02]  /*0b90*/  DFMA R10, R6, R10, 0.5 ;  /* 0x3fe00000060a742b */ /* 0x000fe4000000000a */
[----:B------:R-:W-:-:S08]  /*0ba0*/  DMUL R6, R8, R6 ;  /* 0x0000000608067228 */ /* 0x000fd00000000000 */
[----:B------:R-:W-:-:S08]  /*0bb0*/  DFMA R16, R10, R6, R8 ;  /* 0x000000060a10722b */ /* 0x000fd00000000008 */
[----:B------:R-:W-:Y:S02]  /*0bc0*/  DMUL R14, R12, R16 ;  /* 0x000000100c0e7228 */ /* 0x000fe40000000000 */
[----:B------:R-:W-:Y:S02]  /*0bd0*/  VIADD R11, R17, 0xfff00000 ;  /* 0xfff00000110b7836 */ /* 0x000fe40000000000 */
[----:B------:R-:W-:-:S04]  /*0be0*/  IMAD.MOV.U32 R10, RZ, RZ, R16 ;  /* 0x000000ffff0a7224 */ /* 0x000fc800078e0010 */
[----:B------:R-:W-:-:S08]  /*0bf0*/  DFMA R18, R14, -R14, R12 ;  /* 0x8000000e0e12722b */ /* 0x000fd0000000000c */
[----:B------:R-:W-:Y:S01]  /*0c00*/  DFMA R6, R18, R10, R14 ;  /* 0x0000000a1206722b */ /* 0x000fe2000000000e */
[----:B0-----:R-:W-:Y:S10]  /*0c10*/  @!P0 BRA `(.L_x_71) ;  /* 0x0000000000188947 */ /* 0x001ff40003800000 */
[----:B------:R-:W-:Y:S01]  /*0c20*/  MOV R10, R8 ;  /* 0x00000008000a7202 */ /* 0x000fe20000000f00 */
[----:B------:R-:W-:Y:S01]  /*0c30*/  IMAD.MOV.U32 R17, RZ, RZ, R11 ;  /* 0x000000ffff117224 */ /* 0x000fe200078e000b */
[----:B------:R-:W-:-:S07]  /*0c40*/  MOV R8, 0xc60 ;  /* 0x00000c6000087802 */ /* 0x000fce0000000f00 */
[----:B------:R-:W-:Y:S05]  /*0c50*/  CALL.REL.NOINC `($__internal_3_$__cuda_sm20_dsqrt_rn_f64_mediumpath_v1) ;  /* 0x0000001400e07944 */ /* 0x000fea0003c00000 */
[----:B------:R-:W-:Y:S01]  /*0c60*/  IMAD.MOV.U32 R6, RZ, RZ, R12 ;  /* 0x000000ffff067224 */ /* 0x000fe200078e000c */
[----:B------:R-:W-:-:S07]  /*0c70*/  MOV R7, R13 ;  /* 0x0000000d00077202 */ /* 0x000fce0000000f00 */
.L_x_71:
[----:B------:R-:W-:Y:S05]  /*0c80*/  BSYNC.RECONVERGENT B0 ;  /* 0x0000000000007941 */ /* 0x000fea0003800200 */
.L_x_70:
[----:B------:R-:W-:Y:S01]  /*0c90*/  DMUL R14, RZ, R4 ;  /* 0x00000004ff0e7228 */ /* 0x000fe20000000000 */
[----:B------:R-:W-:Y:S01]  /*0ca0*/  IMAD.SHL.U32 R8, R5, 0x2, RZ ;  /* 0x0000000205087824 */ /* 0x000fe200078e00ff */
[----:B------:R-:W-:Y:S01]  /*0cb0*/  UMOV UR6, 0x33145c07 ;  /* 0x33145c0700067882 */ /* 0x000fe20000000000 */
[----:B------:R-:W-:Y:S01]  /*0cc0*/  UMOV UR7, 0x3ca1a626 ;  /* 0x3ca1a62600077882 */ /* 0x000fe20000000000 */
[----:B------:R-:W-:Y:S01]  /*0cd0*/  IMAD.MOV.U32 R16, RZ, RZ, -0x3e107ad8 ;  /* 0xc1ef8528ff107424 */ /* 0x000fe200078e00ff */
[----:B------:R-:W-:Y:S01]  /*0ce0*/  MOV R18, 0x2cb0d246 ;  /* 0x2cb0d24600127802 */ /* 0x000fe20000000f00 */
[----:B------:R-:W-:Y:S01]  /*0cf0*/  IMAD.MOV.U32 R17, RZ, RZ, 0x3e21eea7 ;  /* 0x3e21eea7ff117424 */ /* 0x000fe200078e00ff */
[----:B------:R-:W-:Y:S01]  /*0d00*/  ISETP.GT.U32.AND P0, PT, R8, -0x79800000, PT ;  /* 0x868000000800780c */ /* 0x000fe20003f04070 */
[----:B------:R-:W-:Y:S02]  /*0d10*/  IMAD.MOV.U32 R19, RZ, RZ, 0x3e5ae5f1 ;  /* 0x3e5ae5f1ff137424 */ /* 0x000fe400078e00ff */
[----:B------:R-:W-:-:S02]  /*0d20*/  HFMA2 R24, -RZ, RZ, 0, 0 ;  /* 0x00000000ff187431 */ /* 0x000fc400000001ff */
[----:B------:R-:W-:Y:S01]  /*0d30*/  IMAD.MOV.U32 R25, RZ, RZ, 0x3fd80000 ;  /* 0x3fd80000ff197424 */ /* 0x000fe200078e00ff */
[----:B------:R-:W-:Y:S02]  /*0d40*/  FSEL R9, R15, R5, P0 ;  /* 0x000000050f097208 */ /* 0x000fe40000000000 */
[----:B------:R-:W-:-:S03]  /*0d50*/  FSEL R14, R14, R4, P0 ;  /* 0x000000040e0e7208 */ /* 0x000fc60000000000 */
[----:B------:R-:W-:Y:S01]  /*0d60*/  VIADD R15, R9, 0x100000 ;  /* 0x00100000090f7836 */ /* 0x000fe20000000000 */
[----:B------:R-:W-:-:S03]  /*0d70*/  MOV R8, R14 ;  /* 0x0000000e00087202 */ /* 0x000fc60000000f00 */
[----:B------:R-:W0:Y:S08]  /*0d80*/  FRND.F64 R4, R14 ;  /* 0x0000000e00047313 */ /* 0x000e300000301800 */
[----:B------:R-:W1:Y:S01]  /*0d90*/  F2I.S64.F64 R14, R14 ;  /* 0x0000000e000e7311 */ /* 0x000e620000301900 */
[----:B0-----:R-:W-:-:S08]  /*0da0*/  DFMA R4, R4, -0.5, R8 ;  /* 0xbfe000000404782b */ /* 0x001fd00000000008 */
[----:B------:R-:W-:Y:S01]  /*0db0*/  DMUL R10, R4, UR6 ;  /* 0x00000006040a7c28 */ /* 0x000fe20008000000 */
[----:B------:R-:W-:Y:S01]  /*0dc0*/  UMOV UR6, 0x54442d18 ;  /* 0x54442d1800067882 */ /* 0x000fe20000000000 */
[----:B------:R-:W-:Y:S01]  /*0dd0*/  UMOV UR7, 0x400921fb ;  /* 0x400921fb00077882 */ /* 0x000fe20000000000 */
[----:B-1----:R-:W-:-:S05]  /*0de0*/  LOP3.LUT P1, RZ, R14, 0x2, RZ, 0xc0, !PT ;  /* 0x000000020eff7812 */ /* 0x002fca000782c0ff */
[----:B------:R-:W-:Y:S01]  /*0df0*/  DFMA R10, R4, UR6, R10 ;  /* 0x00000006040a7c2b */ /* 0x000fe2000800000a */
[----:B------:R-:W-:Y:S01]  /*0e00*/  UMOV UR6, 0x20fd8164 ;  /* 0x20fd816400067882 */ /* 0x000fe20000000000 */
[----:B------:R-:W-:Y:S01]  /*0e10*/  UMOV UR7, 0x3da8ff83 ;  /* 0x3da8ff8300077882 */ /* 0x000fe20000000000 */
[----:B------:R-:W0:Y:S01]  /*0e20*/  MUFU.RSQ64H R5, R3 ;  /* 0x0000000300057308 */ /* 0x000e220000001c00 */
[----:B------:R-:W-:-:S04]  /*0e30*/  VIADD R4, R3, 0xfcb00000 ;  /* 0xfcb0000003047836 */ /* 0x000fc80000000000 */
[----:B------:R-:W-:-:S08]  /*0e40*/  DMUL R12, R10, R10 ;  /* 0x0000000a0a0c7228 */ /* 0x000fd00000000000 */
[C---:B------:R-:W-:Y:S01]  /*0e50*/  DFMA R16, R12.reuse, -UR6, R16 ;  /* 0x800000060c107c2b */ /* 0x040fe20008000010 */
[----:B------:R-:W-:Y:S01]  /*0e60*/  UMOV UR6, 0xf9785eba ;  /* 0xf9785eba00067882 */ /* 0x000fe20000000000 */
[----:B------:R-:W-:Y:S02]  /*0e70*/  UMOV UR7, 0x3de5db65 ;  /* 0x3de5db6500077882 */ /* 0x000fe40000000000 */
[----:B------:R-:W-:Y:S01]  /*0e80*/  DFMA R18, R12, UR6, -R18 ;  /* 0x000000060c127c2b */ /* 0x000fe20008000812 */
[----:B------:R-:W-:Y:S01]  /*0e90*/  UMOV UR6, 0x8e06e6d9 ;  /* 0x8e06e6d900067882 */ /* 0x000fe20000000000 */
[----:B------:R-:W-:Y:S01]  /*0ea0*/  UMOV UR7, 0x3e927e4f ;  /* 0x3e927e4f00077882 */ /* 0x000fe20000000000 */
[----:B0-----:R-:W-:Y:S02]  /*0eb0*/  DMUL R20, R4, R4 ;  /* 0x0000000404147228 */ /* 0x001fe40000000000 */
[----:B------:R-:W-:Y:S01]  /*0ec0*/  DFMA R16, R12, R16, -UR6 ;  /* 0x800000060c107e2b */ /* 0x000fe20008000010 */
[----:B------:R-:W-:Y:S01]  /*0ed0*/  UMOV UR6, 0x69ace392 ;  /* 0x69ace39200067882 */ /* 0x000fe20000000000 */
[----:B------:R-:W-:-:S02]  /*0ee0*/  UMOV UR7, 0x3ec71de3 ;  /* 0x3ec71de300077882 */ /* 0x000fc40000000000 */
[----:B------:R-:W-:Y:S01]  /*0ef0*/  DFMA R18, R12, R18, UR6 ;  /* 0x000000060c127e2b */ /* 0x000fe20008000012 */
[----:B------:R-:W-:Y:S01]  /*0f00*/  UMOV UR6, 0x19ddbce9 ;  /* 0x19ddbce900067882 */ /* 0x000fe20000000000 */
[----:B------:R-:W-:Y:S01]  /*0f10*/  UMOV UR7, 0x3efa01a0 ;  /* 0x3efa01a000077882 */ /* 0x000fe20000000000 */
[----:B------:R-:W-:Y:S02]  /*0f20*/  DFMA R22, R2, -R20, 1 ;  /* 0x3ff000000216742b */ /* 0x000fe40000000814 */
[C---:B------:R-:W-:Y:S01]  /*0f30*/  DFMA R16, R12.reuse, R16, UR6 ;  /* 0x000000060c107e2b */ /* 0x040fe20008000010 */
[----:B------:R-:W-:Y:S01]  /*0f40*/  UMOV UR6, 0x19db62a1 ;  /* 0x19db62a100067882 */ /* 0x000fe20000000000 */
[----:B------:R-:W-:Y:S02]  /*0f50*/  UMOV UR7, 0x3f2a01a0 ;  /* 0x3f2a01a000077882 */ /* 0x000fe40000000000 */
[----:B------:R-:W-:Y:S01]  /*0f60*/  DFMA R18, R12, R18, -UR6 ;  /* 0x800000060c127e2b */ /* 0x000fe20008000012 */
[----:B------:R-:W-:Y:S01]  /*0f70*/  UMOV UR6, 0x16c15d47 ;  /* 0x16c15d4700067882 */ /* 0x000fe20000000000 */
[----:B------:R-:W-:Y:S01]  /*0f80*/  UMOV UR7, 0x3f56c16c ;  /* 0x3f56c16c00077882 */ /* 0x000fe20000000000 */
[----:B------:R-:W-:-:S02]  /*0f90*/  DFMA R24, R22, R24, 0.5 ;  /* 0x3fe000001618742b */ /* 0x000fc40000000018 */
[----:B------:R-:W-:Y:S01]  /*0fa0*/  DFMA R16, R12, R16, -UR6 ;  /* 0x800000060c107e2b */ /* 0x000fe20008000010 */
[----:B------:R-:W-:Y:S01]  /*0fb0*/  UMOV UR6, 0x11110818 ;  /* 0x1111081800067882 */ /* 0x000fe20000000000 */
[----:B------:R-:W-:Y:S01]  /*0fc0*/  UMOV UR7, 0x3f811111 ;  /* 0x3f81111100077882 */ /* 0x000fe20000000000 */
[----:B------:R-:W-:Y:S02]  /*0fd0*/  DMUL R22, R4, R22 ;  /* 0x0000001604167228 */ /* 0x000fe40000000000 */
[C---:B------:R-:W-:Y:S01]  /*0fe0*/  DFMA R18, R12.reuse, R18, UR6 ;  /* 0x000000060c127e2b */ /* 0x040fe20008000012 */
[----:B------:R-:W-:Y:S01]  /*0ff0*/  UMOV UR6, 0x55555551 ;  /* 0x5555555100067882 */ /* 0x000fe20000000000 */
[----:B------:R-:W-:Y:S02]  /*1000*/  UMOV UR7, 0x3fa55555 ;  /* 0x3fa5555500077882 */ /* 0x000fe40000000000 */
[----:B------:R-:W-:Y:S01]  /*1010*/  DFMA R16, R12, R16, UR6 ;  /* 0x000000060c107e2b */ /* 0x000fe20008000010 */
[----:B------:R-:W-:Y:S01]  /*1020*/  UMOV UR6, 0x55555554 ;  /* 0x5555555400067882 */ /* 0x000fe20000000000 */
[----:B------:R-:W-:-:S02]  /*1030*/  UMOV UR7, 0x3fc55555 ;  /* 0x3fc5555500077882 */ /* 0x000fc40000000000 */
[----:B------:R-:W-:-:S04]  /*1040*/  DFMA R20, R12, R18, -UR6 ;  /* 0x800000060c147e2b */ /* 0x000fc80008000012 */
[----:B------:R-:W-:Y:S02]  /*1050*/  DFMA R18, R12, R16, -0.5 ;  /* 0xbfe000000c12742b */ /* 0x000fe40000000010 */
[----:B------:R-:W-:Y:S02]  /*1060*/  DFMA R16, R24, R22, R4 ;  /* 0x000000161810722b */ /* 0x000fe40000000004 */
[C---:B------:R-:W-:Y:S01]  /*1070*/  DFMA R20, R12.reuse, R20, RZ ;  /* 0x000000140c14722b */ /* 0x040fe200000000ff */
[----:B------:R-:W0:Y:S03]  /*1080*/  FRND.F64.TRUNC R22, R8 ;  /* 0x0000000800167313 */ /* 0x000e26000030d800 */
[----:B------:R-:W-:Y:S01]  /*1090*/  DFMA R18, R12, R18, 1 ;  /* 0x3ff000000c12742b */ /* 0x000fe20000000012 */
[----:B------:R-:W-:-:S03]  /*10a0*/  LOP3.LUT R12, R14, 0x1, RZ, 0xc0, !PT ;  /* 0x000000010e0c7812 */ /* 0x000fc600078ec0ff */
[----:B------:R-:W-:Y:S01]  /*10b0*/  DFMA R20, R10, R20, R10 ;  /* 0x000000140a14722b */ /* 0x000fe2000000000a */
[----:B------:R-:W-:Y:S01]  /*10c0*/  ISETP.NE.U32.AND P0, PT, R12, 0x1, PT ;  /* 0x000000010c00780c */ /* 0x000fe20003f05070 */
[----:B------:R-:W-:Y:S02]  /*10d0*/  DMUL R12, RZ, R8 ;  /* 0x00000008ff0c7228 */ /* 0x000fe40000000000 */
[----:B------:R-:W-:Y:S01]  /*10e0*/  DMUL R10, R2, R16 ;  /* 0x00000010020a7228 */ /* 0x000fe20000000000 */
[----:B------:R-:W-:Y:S01]  /*10f0*/  ISETP.NE.U32.AND.EX P0, PT, RZ, RZ, PT, P0 ;  /* 0x000000ffff00720c */ /* 0x000fe20003f05100 */
[----:B0-----:R-:W-:-:S04]  /*1100*/  DSETP.NEU.AND P2, PT, R8, R22, PT ;  /* 0x000000160800722a */ /* 0x001fc80003f4d000 */
[----:B------:R-:W-:Y:S01]  /*1110*/  FSEL R21, R19, R21, !P0 ;  /* 0x0000001513157208 */ /* 0x000fe20004000000 */
[----:B------:R-:W-:Y:S01]  /*1120*/  VIADD R9, R17, 0xfff00000 ;  /* 0xfff0000011097836 */ /* 0x000fe20000000000 */
[----:B------:R-:W-:Y:S01]  /*1130*/  FSEL R19, R18, R20, !P0 ;  /* 0x0000001412137208 */ /* 0x000fe20004000000 */
[----:B------:R-:W-:Y:S01]  /*1140*/  DFMA R14, R10, -R10, R2 ;  /* 0x8000000a0a0e722b */ /* 0x000fe20000000002 */
[----:B------:R-:W-:Y:S02]  /*1150*/  ISETP.GE.U32.AND P0, PT, R4, 0x7ca00000, PT ;  /* 0x7ca000000400780c */ /* 0x000fe40003f06070 */
[----:B------:R-:W-:Y:S02]  /*1160*/  @P1 LOP3.LUT R21, R21, 0x80000000, RZ, 0x3c, !PT ;  /* 0x8000000015151812 */ /* 0x000fe400078e3cff */
[----:B------:R-:W-:Y:S02]  /*1170*/  FSEL R18, R12, R19, !P2 ;  /* 0x000000130c127208 */ /* 0x000fe40005000000 */
[----:B------:R-:W-:-:S02]  /*1180*/  FSEL R19, R13, R21, !P2 ;  /* 0x000000150d137208 */ /* 0x000fc40005000000 */
[----:B------:R-:W-:-:S04]  /*1190*/  MOV R8, R16 ;  /* 0x0000001000087202 */ /* 0x000fc80000000f00 */
[----:B------:R-:W-:Y:S02]  /*11a0*/  DMUL R6, R6, R18 ;  /* 0x0000001206067228 */ /* 0x000fe40000000000 */
[----:B------:R-:W-:Y:S01]  /*11b0*/  DFMA R12, R14, R8, R10 ;  /* 0x000000080e0c722b */ /* 0x000fe2000000000a */
[----:B------:R-:W-:Y:S10]  /*11c0*/  @!P0 BRA `(.L_x_72) ;  /* 0x0000000000288947 */ /* 0x000ff40003800000 */
[----:B------:R-:W-:Y:S01]  /*11d0*/  IMAD.MOV.U32 R18, RZ, RZ, R14 ;  /* 0x000000ffff127224 */ /* 0x000fe200078e000e */
[----:B------:R-:W-:Y:S01]  /*11e0*/  MOV R14, R10 ;  /* 0x0000000a000e7202 */ /* 0x000fe20000000f00 */
[----:B------:R-:W-:Y:S01]  /*11f0*/  IMAD.MOV.U32 R19, RZ, RZ, R15 ;  /* 0x000000ffff137224 */ /* 0x000fe200078e000f */
[----:B------:R-:W-:Y:S01]  /*1200*/  MOV R17, R9 ;  /* 0x0000000900117202 */ /* 0x000fe20000000f00 */
[----:B------:R-:W-:Y:S01]  /*1210*/  IMAD.MOV.U32 R15, RZ, RZ, R11 ;  /* 0x000000ffff0f7224 */ /* 0x000fe200078e000b */
[----:B------:R-:W-:Y:S01]  /*1220*/  MOV R8, 0x1270 ;  /* 0x0000127000087802 */ /* 0x000fe20000000f00 */
[----:B------:R-:W-:Y:S02]  /*1230*/  IMAD.MOV.U32 R10, RZ, RZ, R4 ;  /* 0x000000ffff0a7224 */ /* 0x000fe400078e0004 */
[----:B------:R-:W-:Y:S02]  /*1240*/  IMAD.MOV.U32 R12, RZ, RZ, R2 ;  /* 0x000000ffff0c7224 */ /* 0x000fe400078e0002 */
[----:B------:R-:W-:-:S07]  /*1250*/  IMAD.MOV.U32 R13, RZ, RZ, R3 ;  /* 0x000000ffff0d7224 */ /* 0x000fce00078e0003 */
[----:B------:R-:W-:Y:S05]  /*1260*/  CALL.REL.NOINC `($__internal_3_$__cuda_sm20_dsqrt_rn_f64_mediumpath_v1) ;  /* 0x00000010005c7944 */ /* 0x000fea0003c00000 */
.L_x_72:
[----:B------:R-:W-:-:S08]  /*1270*/  DFMA R6, R6, R12, R2 ;  /* 0x0000000c0606722b */ /* 0x000fd00000000002 */
[----:B------:R-:W-:-:S10]  /*1280*/  DADD R6, R6, 0.5 ;  /* 0x3fe0000006067429 */ /* 0x000fd40000000000 */
[----:B------:R0:W1:Y:S01]  /*1290*/  F2I.U32.F64.TRUNC R7, R6 ;  /* 0x0000000600077311 */ /* 0x000062000030d000 */
[----:B------:R-:W-:Y:S05]  /*12a0*/  BRA `(.L_x_65) ;  /* 0x0000000c009c7947 */ /* 0x000fea0003800000 */
.L_x_66:
[----:B------:R-:W0:Y:S01]  /*12b0*/  MUFU.LG2 R8, R2 ;  /* 0x0000000200087308 */ /* 0x000e220000000c00 */
[C---:B------:R-:W-:Y:S01]  /*12c0*/  FADD R6, R2.reuse, -0.12400979548692703247 ;  /* 0xbdfdf8d902067421 */ /* 0x040fe20000000000 */
[----:B------:R-:W-:Y:S01]  /*12d0*/  FADD R11, R2, -1.9738116264343261719 ;  /* 0xbffca5dc020b7421 */ /* 0x000fe20000000000 */
[----:B------:R-:W-:Y:S01]  /*12e0*/  MOV R10, 0x3fb75b84 ;  /* 0x3fb75b84000a7802 */ /* 0x000fe20000000f00 */
[----:B------:R-:W-:Y:S01]  /*12f0*/  UMOV UR6, 0xfefa39ef ;  /* 0xfefa39ef00067882 */ /* 0x000fe20000000000 */
[----:B------:R-:W-:Y:S01]  /*1300*/  UMOV UR7, 0x3fe62e42 ;  /* 0x3fe62e4200077882 */ /* 0x000fe20000000000 */
[----:B------:R-:W-:Y:S02]  /*1310*/  BSSY.RECONVERGENT B1, `(.L_x_73) ;  /* 0x00000df000017945 */ /* 0x000fe40003800200 */
[----:B------:R-:W1:Y:S08]  /*1320*/  MUFU.RSQ R5, R6 ;  /* 0x0000000600057308 */ /* 0x000e700000001400 */
[----:B------:R-:W2:Y:S08]  /*1330*/  MUFU.RSQ R11, R11 ;  /* 0x0000000b000b7308 */ /* 0x000eb00000001400 */
[----:B0-----:R-:W0:Y:S01]  /*1340*/  F2F.F64.F32 R8, R8 ;  /* 0x0000000800087310 */ /* 0x001e220000201800 */
[----:B-1----:R-:W-:Y:S01]  /*1350*/  FFMA R5, R5, R10, 0.00025361074949614703655 ;  /* 0x3984f70f05057423 */ /* 0x002fe2000000000a */
[----:B------:R-:W-:-:S06]  /*1360*/  IMAD.MOV.U32 R10, RZ, RZ, 0x3e5807d3 ;  /* 0x3e5807d3ff0a7424 */ /* 0x000fcc00078e00ff */
[----:B------:R1:W3:Y:S01]  /*1370*/  MUFU.RCP R7, R5 ;  /* 0x0000000500077308 */ /* 0x0002e20000001000 */
[----:B--2---:R-:W-:Y:S01]  /*1380*/  FFMA R6, R11, R10, 0.94201731681823730469 ;  /* 0x3f71280c0b067423 */ /* 0x004fe2000000000a */
[----:B------:R-:W-:Y:S01]  /*1390*/  MOV R10, 0xdcd8f87c ;  /* 0xdcd8f87c000a7802 */ /* 0x000fe20000000f00 */
[----:B0-----:R-:W-:Y:S01]  /*13a0*/  DMUL R14, R8, UR6 ;  /* 0x00000006080e7c28 */ /* 0x001fe20008000000 */
[----:B------:R-:W-:-:S05]  /*13b0*/  IMAD.MOV.U32 R8, RZ, RZ, -0x75bd8fc ;  /* 0xf8a42704ff087424 */ /* 0x000fca00078e00ff */
[----:B------:R1:W0:Y:S05]  /*13c0*/  F2F.F32.F64 R9, R14 ;  /* 0x0000000e00097310 */ /* 0x00022a0000301000 */
.L_x_82:
[----:B------:R-:W-:Y:S01]  /*13d0*/  SHF.R.U32.HI R11, RZ, 0x2, R32 ;  /* 0x00000002ff0b7819 */ /* 0x000fe20000011620 */
[----:B------:R-:W-:Y:S01]  /*13e0*/  IMAD.MOV.U32 R30, RZ, RZ, 0x2f800000 ;  /* 0x2f800000ff1e7424 */ /* 0x000fe200078e00ff */
[----:B------:R-:W-:Y:S01]  /*13f0*/  UMOV UR6, 0xfefa39ef ;  /* 0xfefa39ef00067882 */ /* 0x000fe20000000000 */
[----:B------:R-:W-:Y:S01]  /*1400*/  UMOV UR7, 0x3fe62e42 ;  /* 0x3fe62e4200077882 */ /* 0x000fe20000000000 */
[----:B------:R-:W-:Y:S01]  /*1410*/  LOP3.LUT R32, R11, R32, RZ, 0x3c, !PT ;  /* 0x000000200b207212 */ /* 0x000fe200078e3cff */
[----:B------:R-:W-:Y:S01]  /*1420*/  IMAD.SHL.U32 R11, R4, 0x10, RZ ;  /* 0x00000010040b7824 */ /* 0x000fe200078e00ff */
[----:B------:R-:W-:Y:S03]  /*1430*/  BSSY.RECONVERGENT B0, `(.L_x_74) ;  /* 0x00000ba000007945 */ /* 0x000fe60003800200 */
[----:B------:R-:W-:-:S05]  /*1440*/  IMAD.SHL.U32 R13, R32, 0x2, RZ ;  /* 0x00000002200d7824 */ /* 0x000fca00078e00ff */
[----:B------:R-:W-:Y:S02]  /*1450*/  LOP3.LUT R13, R4, R11, R13, 0x96, !PT ;  /* 0x0000000b040d7212 */ /* 0x000fe400078e960d */
[----:B------:R-:W-:Y:S02]  /*1460*/  MOV R11, R10 ;  /* 0x0000000a000b7202 */ /* 0x000fe40000000f00 */
[----:B------:R-:W-:Y:S02]  /*1470*/  LOP3.LUT R10, R13, R32, RZ, 0x3c, !PT ;  /* 0x000000200d0a7212 */ /* 0x000fe400078e3cff */
[----:B------:R-:W-:Y:S01]  /*1480*/  MOV R32, R8 ;  /* 0x0000000800207202 */ /* 0x000fe20000000f00 */
[----:B------:R-:W-:Y:S01]  /*1490*/  IMAD.MOV.U32 R8, RZ, RZ, R4 ;  /* 0x000000ffff087224 */ /* 0x000fe200078e0004 */
[C---:B------:R-:W-:Y:S01]  /*14a0*/  IADD3 R13, PT, PT, R3.reuse, 0x587c5, R10 ;  /* 0x000587c5030d7810 */ /* 0x040fe20007ffe00a */
[----:B------:R-:W-:-:S03]  /*14b0*/  VIADD R3, R3, 0xb0f8a ;  /* 0x000b0f8a03037836 */ /* 0x000fc60000000000 */
[----:B------:R-:W-:-:S05]  /*14c0*/  I2FP.F32.U32 R13, R13 ;  /* 0x0000000d000d7245 */ /* 0x000fca0000201000 */
[----:B------:R-:W-:-:S06]  /*14d0*/  FFMA R13, R13, R30, 1.1641532182693481445e-10 ;  /* 0x2f0000000d0d7423 */ /* 0x000fcc000000001e */
[----:B------:R-:W2:Y:S02]  /*14e0*/  MUFU.RSQ R13, R13 ;  /* 0x0000000d000d7308 */ /* 0x000ea40000001400 */
[----:B--2---:R-:W-:-:S06]  /*14f0*/  FADD R16, R13, -1 ;  /* 0xbf8000000d107421 */ /* 0x004fcc0000000000 */
[----:B-1----:R-:W1:Y:S08]  /*1500*/  MUFU.LG2 R14, R16 ;  /* 0x00000010000e7308 */ /* 0x002e700000000c00 */
[----:B-1----:R-:W1:Y:S02]  /*1510*/  F2F.F64.F32 R14, R14 ;  /* 0x0000000e000e7310 */ /* 0x002e640000201800 */
[----:B-1----:R-:W-:Y:S01]  /*1520*/  DMUL R18, R14, UR6 ;  /* 0x000000060e127c28 */ /* 0x002fe20008000000 */
[----:B------:R-:W-:Y:S01]  /*1530*/  UMOV UR6, 0x652b82fe ;  /* 0x652b82fe00067882 */ /* 0x000fe20000000000 */
[----:B------:R-:W-:-:S08]  /*1540*/  UMOV UR7, 0x3ff71547 ;  /* 0x3ff7154700077882 */ /* 0x000fd00000000000 */
[----:B------:R-:W1:Y:S02]  /*1550*/  F2F.F32.F64 R19, R18 ;  /* 0x0000001200137310 */ /* 0x000e640000301000 */
[----:B-1----:R-:W-:-:S04]  /*1560*/  FADD R28, R6, R19 ;  /* 0x00000013061c7221 */ /* 0x002fc80000000000 */
[----:B---3--:R-:W-:-:S04]  /*1570*/  FFMA R28, -R7, R28, R2 ;  /* 0x0000001c071c7223 */ /* 0x008fc80000000102 */
[----:B------:R-:W1:Y:S02]  /*1580*/  FRND.FLOOR R29, R28 ;  /* 0x0000001c001d7307 */ /* 0x000e640000205000 */
[----:B-1----:R-:W-:Y:S01]  /*1590*/  FADD R15, R2, -R29 ;  /* 0x8000001d020f7221 */ /* 0x002fe20000000000 */
[----:B------:R-:W-:-:S03]  /*15a0*/  FADD R21, R29, 1 ;  /* 0x3f8000001d157421 */ /* 0x000fc60000000000 */
[C-C-:B------:R-:W-:Y:S01]  /*15b0*/  FFMA R22, R5.reuse, R15, -R6.reuse ;  /* 0x0000000f05167223 */ /* 0x140fe20000000806 */
[----:B------:R-:W-:Y:S02]  /*15c0*/  FADD R13, R2, -R21 ;  /* 0x80000015020d7221 */ /* 0x000fe40000000000 */
[----:B------:R-:W1:Y:S02]  /*15d0*/  F2I.TRUNC.NTZ R21, R21 ;  /* 0x0000001500157305 */ /* 0x000e64000020f100 */
[----:B------:R-:W-:-:S06]  /*15e0*/  FFMA R20, R5, R13, -R6 ;  /* 0x0000000d05147223 */ /* 0x000fcc0000000806 */
[----:B------:R-:W2:Y:S01]  /*15f0*/  F2F.F64.F32 R16, R22 ;  /* 0x0000001600107310 */ /* 0x000ea20000201800 */
[----:B-1----:R-:W-:-:S07]  /*1600*/  ISETP.GE.AND P0, PT, R21, 0x9, PT ;  /* 0x000000091500780c */ /* 0x002fce0003f06270 */
[----:B------:R-:W1:Y:S01]  /*1610*/  F2F.F64.F32 R14, R20 ;  /* 0x00000014000e7310 */ /* 0x000e620000201800 */
[----:B--2---:R-:W-:Y:S02]  /*1620*/  DMUL R16, R16, UR6 ;  /* 0x0000000610107c28 */ /* 0x004fe40008000000 */
[----:B-1----:R-:W-:-:S08]  /*1630*/  DMUL R14, R14, UR6 ;  /* 0x000000060e0e7c28 */ /* 0x002fd00008000000 */
[----:B------:R-:W1:Y:S08]  /*1640*/  F2F.F32.F64 R17, R16 ;  /* 0x0000001000117310 */ /* 0x000e700000301000 */
[----:B------:R-:W2:Y:S08]  /*1650*/  F2F.F32.F64 R14, R14 ;  /* 0x0000000e000e7310 */ /* 0x000eb00000301000 */
[----:B-1----:R-:W1:Y:S08]  /*1660*/  MUFU.EX2 R13, R17 ;  /* 0x00000011000d7308 */ /* 0x002e700000000800 */
[----:B--2---:R-:W2:Y:S01]  /*1670*/  MUFU.EX2 R18, R14 ;  /* 0x0000000e00127308 */ /* 0x004ea20000000800 */
[----:B-1----:R-:W-:Y:S01]  /*1680*/  FADD R19, R13, 1 ;  /* 0x3f8000000d137421 */ /* 0x002fe20000000000 */
[----:B------:R-:W-:-:S03]  /*1690*/  SHF.R.U32.HI R13, RZ, 0x2, R12 ;  /* 0x00000002ff0d7819 */ /* 0x000fc6000001160c */
[----:B------:R-:W-:Y:S01]  /*16a0*/  FMUL R19, R19, R19 ;  /* 0x0000001313137220 */ /* 0x000fe20000400000 */
[----:B------:R-:W-:Y:S02]  /*16b0*/  LOP3.LUT R13, R13, R12, RZ, 0x3c, !PT ;  /* 0x0000000c0d0d7212 */ /* 0x000fe400078e3cff */
[----:B------:R-:W-:Y:S01]  /*16c0*/  SHF.L.U32 R12, R10, 0x4, RZ ;  /* 0x000000040a0c7819 */ /* 0x000fe200000006ff */
[----:B--2---:R-:W-:Y:S02]  /*16d0*/  FADD R18, R18, 1 ;  /* 0x3f80000012127421 */ /* 0x004fe40000000000 */
[----:B------:R-:W-:Y:S01]  /*16e0*/  IMAD.SHL.U32 R16, R13, 0x2, RZ ;  /* 0x000000020d107824 */ /* 0x000fe200078e00ff */
[----:B------:R-:W-:Y:S01]  /*16f0*/  MUFU.RCP R19, R19 ;  /* 0x0000001300137308 */ /* 0x000fe20000001000 */
[----:B------:R-:W-:-:S03]  /*1700*/  FMUL R18, R18, R18 ;  /* 0x0000001212127220 */ /* 0x000fc60000400000 */
[----:B------:R-:W-:-:S04]  /*1710*/  LOP3.LUT R13, R13, R16, R12, 0x96, !PT ;  /* 0x000000100d0d7212 */ /* 0x000fc800078e960c */
[----:B------:R-:W-:Y:S01]  /*1720*/  LOP3.LUT R14, R13, R10, RZ, 0x3c, !PT ;  /* 0x0000000a0d0e7212 */ /* 0x000fe200078e3cff */
[----:B------:R-:W1:Y:S01]  /*1730*/  MUFU.RCP R18, R18 ;  /* 0x0000001200127308 */ /* 0x000e620000001000 */
[----:B------:R-:W-:-:S03]  /*1740*/  I2FP.F32.S32 R13, R21 ;  /* 0x00000015000d7245 */ /* 0x000fc60000201400 */
[----:B------:R-:W-:Y:S02]  /*1750*/  IMAD.IADD R12, R14, 0x1, R3 ;  /* 0x000000010e0c7824 */ /* 0x000fe400078e0203 */
[----:B------:R-:W-:-:S03]  /*1760*/  IMAD.MOV.U32 R4, RZ, RZ, R14 ;  /* 0x000000ffff047224 */ /* 0x000fc600078e000e */
[----:B------:R-:W-:Y:S02]  /*1770*/  I2FP.F32.U32 R15, R12 ;  /* 0x0000000c000f7245 */ /* 0x000fe40000201000 */
[----:B------:R-:W2:Y:S03]  /*1780*/  F2F.F64.F32 R12, |R13| ;  /* 0x4000000d000c7310 */ /* 0x000ea60000201800 */
[----:B------:R-:W-:Y:S01]  /*1790*/  FFMA R30, R15, R30, 1.1641532182693481445e-10 ;  /* 0x2f0000000f1e7423 */ /* 0x000fe2000000001e */
[----:B-1----:R-:W-:Y:S01]  /*17a0*/  FADD R31, R18, -R19 ;  /* 0x80000013121f7221 */ /* 0x002fe20000000000 */
[----:B------:R-:W-:Y:S06]  /*17b0*/  @!P0 BRA `(.L_x_75) ;  /* 0x0000000400f48947 */ /* 0x000fec0003800000 */
[----:B--2---:R-:W1:Y:S01]  /*17c0*/  MUFU.RCP64H R17, R13 ;  /* 0x0000000d00117308 */ /* 0x004e620000001800 */
[----:B------:R-:W-:Y:S01]  /*17d0*/  IADD3 R16, PT, PT, R13, 0x300402, RZ ;  /* 0x003004020d107810 */ /* 0x000fe20007ffe0ff */
[----:B------:R-:W-:Y:S03]  /*17e0*/  BSSY.RECONVERGENT B2, `(.L_x_76) ;  /* 0x000000c000027945 */ /* 0x000fe60003800200 */
[----:B------:R-:W-:Y:S02]  /*17f0*/  FSETP.GEU.AND P0, PT, |R16|, 5.8789094863358348022e-39, PT ;  /* 0x004004021000780b */ /* 0x000fe40003f0e200 */
[----:B-1----:R-:W-:-:S08]  /*1800*/  DFMA R14, -R12, R16, 1 ;  /* 0x3ff000000c0e742b */ /* 0x002fd00000000110 */
[----:B------:R-:W-:-:S08]  /*1810*/  DFMA R14, R14, R14, R14 ;  /* 0x0000000e0e0e722b */ /* 0x000fd0000000000e */
[----:B------:R-:W-:-:S08]  /*1820*/  DFMA R14, R16, R14, R16 ;  /* 0x0000000e100e722b */ /* 0x000fd00000000010 */
[----:B------:R-:W-:-:S08]  /*1830*/  DFMA R18, -R12, R14, 1 ;  /* 0x3ff000000c12742b */ /* 0x000fd0000000010e */
[----:B------:R-:W-:Y:S01]  /*1840*/  DFMA R18, R14, R18, R14 ;  /* 0x000000120e12722b */ /* 0x000fe2000000000e */
[----:B------:R-:W-:Y:S10]  /*1850*/  @P0 BRA `(.L_x_77) ;  /* 0x0000000000100947 */ /* 0x000ff40003800000 */
[----:B------:R-:W-:Y:S02]  /*1860*/  LOP3.LUT R14, R13, 0x7fffffff, RZ, 0xc0, !PT ;  /* 0x7fffffff0d0e7812 */ /* 0x000fe400078ec0ff */
[----:B------:R-:W-:-:S03]  /*1870*/  MOV R20, 0x18a0 ;  /* 0x000018a000147802 */ /* 0x000fc60000000f00 */
[----:B------:R-:W-:-:S07]  /*1880*/  VIADD R16, R14, 0xfff00000 ;  /* 0xfff000000e107836 */ /* 0x000fce0000000000 */
[----:B0-----:R-:W-:Y:S05]  /*1890*/  CALL.REL.NOINC `($__internal_2_$__cuda_sm20_dblrcp_rn_slowpath_v3) ;  /* 0x0000000800307944 */ /* 0x001fea0003c00000 */
.L_x_77:
[----:B------:R-:W-:Y:S05]  /*18a0*/  BSYNC.RECONVERGENT B2 ;  /* 0x0000000000027941 */ /* 0x000fea0003800200 */
.L_x_76:
[----:B------:R-:W-:Y:S01]  /*18b0*/  DMUL R20, R18, R18 ;  /* 0x0000001212147228 */ /* 0x000fe20000000000 */
[----:B------:R-:W-:Y:S01]  /*18c0*/  IMAD.MOV.U32 R14, RZ, RZ, -0x6d8c7041 ;  /* 0x92738fbfff0e7424 */ /* 0x000fe200078e00ff */
[----:B------:R-:W-:Y:S01]  /*18d0*/  MOV R15, 0x3f4b68b9 ;  /* 0x3f4b68b9000f7802 */ /* 0x000fe20000000f00 */
[----:B------:R-:W-:Y:S01]  /*18e0*/  UMOV UR6, 0x34783f9 ;  /* 0x034783f900067882 */ /* 0x000fe20000000000 */
[----:B------:R-:W-:Y:S01]  /*18f0*/  UMOV UR7, 0x3f5ac321 ;  /* 0x3f5ac32100077882 */ /* 0x000fe20000000000 */
[----:B------:R-:W-:Y:S01]  /*1900*/  ISETP.GT.AND P0, PT, R13, 0xfffff, PT ;  /* 0x000fffff0d00780c */ /* 0x000fe20003f04270 */
[--C-:B------:R-:W-:Y:S01]  /*1910*/  IMAD.MOV.U32 R16, RZ, RZ, R12.reuse ;  /* 0x000000ffff107224 */ /* 0x100fe200078e000c */
[----:B------:R-:W-:Y:S01]  /*1920*/  MOV R34, R13 ;  /* 0x0000000d00227202 */ /* 0x000fe20000000f00 */
[----:B------:R-:W-:Y:S01]  /*1930*/  DFMA R14, R20, -UR6, R14 ;  /* 0x80000006140e7c2b */ /* 0x000fe2000800000e */
[----:B------:R-:W-:Y:S01]  /*1940*/  UMOV UR6, 0x1e4f7b8c ;  /* 0x1e4f7b8c00067882 */ /* 0x000fe20000000000 */
[----:B------:R-:W-:Y:S01]  /*1950*/  UMOV UR7, 0x3f4380d0 ;  /* 0x3f4380d000077882 */ /* 0x000fe20000000000 */
[----:B------:R-:W-:Y:S01]  /*1960*/  IMAD.MOV.U32 R17, RZ, RZ, R13 ;  /* 0x000000ffff117224 */ /* 0x000fe200078e000d */
[----:B------:R-:W-:Y:S01]  /*1970*/  BSSY.RECONVERGENT B2, `(.L_x_78) ;  /* 0x000005b000027945 */ /* 0x000fe20003800200 */
[----:B------:R-:W-:Y:S01]  /*1980*/  MOV R33, 0xfffffc01 ;  /* 0xfffffc0100217802 */ /* 0x000fe20000000f00 */
[----:B------:R-:W-:-:S02]  /*1990*/  IMAD.MOV.U32 R22, RZ, RZ, R12 ;  /* 0x000000ffff167224 */ /* 0x000fc400078e000c */
[----:B------:R-:W-:Y:S01]  /*19a0*/  DFMA R14, R20, R14, -UR6 ;  /* 0x80000006140e7e2b */ /* 0x000fe2000800000e */
[----:B------:R-:W-:Y:S01]  /*19b0*/  UMOV UR6, 0xa29f7264 ;  /* 0xa29f726400067882 */ /* 0x000fe20000000000 */
[----:B------:R-:W-:Y:S01]  /*19c0*/  UMOV UR7, 0x3f4a019f ;  /* 0x3f4a019f00077882 */ /* 0x000fe20000000000 */
[----:B------:R-:W-:Y:S01]  /*19d0*/  @!P0 DMUL R16, R12, 1.80143985094819840000e+16 ;  /* 0x435000000c108828 */ /* 0x000fe20000000000 */
[----:B------:R-:W-:-:S04]  /*19e0*/  @!P0 IMAD.MOV.U32 R33, RZ, RZ, -0x435 ;  /* 0xfffffbcbff218424 */ /* 0x000fc800078e00ff */
[----:B------:R-:W-:Y:S01]  /*19f0*/  DFMA R14, R20, R14, UR6 ;  /* 0x00000006140e7e2b */ /* 0x000fe2000800000e */
[----:B------:R-:W-:Y:S01]  /*1a00*/  UMOV UR6, 0x16b2acec ;  /* 0x16b2acec00067882 */ /* 0x000fe20000000000 */
[----:B------:R-:W-:-:S03]  /*1a10*/  UMOV UR7, 0x3f66c16c ;  /* 0x3f66c16c00077882 */ /* 0x000fc60000000000 */
[----:B------:R-:W-:Y:S01]  /*1a20*/  @!P0 IMAD.MOV.U32 R34, RZ, RZ, R17 ;  /* 0x000000ffff228224 */ /* 0x000fe200078e0011 */
[----:B------:R-:W-:Y:S02]  /*1a30*/  @!P0 MOV R22, R16 ;  /* 0x0000001000168202 */ /* 0x000fe40000000f00 */
[----:B------:R-:W-:Y:S01]  /*1a40*/  DFMA R14, R20, R14, -UR6 ;  /* 0x80000006140e7e2b */ /* 0x000fe2000800000e */
[----:B------:R-:W-:Y:S01]  /*1a50*/  UMOV UR6, 0x55555545 ;  /* 0x5555554500067882 */ /* 0x000fe20000000000 */
[----:B------:R-:W-:-:S06]  /*1a60*/  UMOV UR7, 0x3fb55555 ;  /* 0x3fb5555500077882 */ /* 0x000fcc0000000000 */
[----:B------:R-:W-:Y:S01]  /*1a70*/  DFMA R14, R20, R14, UR6 ;  /* 0x00000006140e7e2b */ /* 0x000fe2000800000e */
[----:B------:R-:W-:Y:S01]  /*1a80*/  UMOV UR6, 0xc864beae ;  /* 0xc864beae00067882 */ /* 0x000fe20000000000 */
[----:B------:R-:W-:Y:S01]  /*1a90*/  VIADD R20, R34, 0xffffffff ;  /* 0xffffffff22147836 */ /* 0x000fe20000000000 */
[----:B------:R-:W-:-:S04]  /*1aa0*/  UMOV UR7, 0x3fed67f1 ;  /* 0x3fed67f100077882 */ /* 0x000fc80000000000 */
[----:B------:R-:W-:Y:S01]  /*1ab0*/  ISETP.GT.U32.AND P1, PT, R20, 0x7feffffe, PT ;  /* 0x7feffffe1400780c */ /* 0x000fe20003f24070 */
[----:B------:R-:W-:-:S12]  /*1ac0*/  DFMA R14, R14, R18, UR6 ;  /* 0x000000060e0e7e2b */ /* 0x000fd80008000012 */
[----:B------:R-:W-:Y:S05]  /*1ad0*/  @P1 BRA `(.L_x_79) ;  /* 0x0000000000f81947 */ /* 0x000fea0003800000 */
[----:B------:R-:W-:Y:S01]  /*1ae0*/  LOP3.LUT R16, R34, 0xfffff, RZ, 0xc0, !PT ;  /* 0x000fffff22107812 */ /* 0x000fe200078ec0ff */
[----:B------:R-:W-:Y:S01]  /*1af0*/  IMAD.MOV.U32 R24, RZ, RZ, -0x748574fc ;  /* 0x8b7a8b04ff187424 */ /* 0x000fe200078e00ff */
[----:B------:R-:W-:Y:S01]  /*1b00*/  UMOV UR6, 0x3ae80f1e ;  /* 0x3ae80f1e00067882 */ /* 0x000fe20000000000 */
[----:B------:R-:W-:Y:S01]  /*1b10*/  IMAD.MOV.U32 R25, RZ, RZ, 0x3ed0ee25 ;  /* 0x3ed0ee25ff197424 */ /* 0x000fe200078e00ff */
[----:B------:R-:W-:Y:S01]  /*1b20*/  LOP3.LUT R23, R16, 0x3ff00000, RZ, 0xfc, !PT ;  /* 0x3ff0000010177812 */ /* 0x000fe200078efcff */
[----:B------:R-:W-:Y:S01]  /*1b30*/  UMOV UR7, 0x3eb1380b ;  /* 0x3eb1380b00077882 */ /* 0x000fe20000000000 */
[----:B------:R-:W-:Y:S02]  /*1b40*/  MOV R16, RZ ;  /* 0x000000ff00107202 */ /* 0x000fe40000000f00 */
[----:B------:R-:W-:-:S13]  /*1b50*/  ISETP.GE.U32.AND P0, PT, R23, 0x3ff6a09f, PT ;  /* 0x3ff6a09f1700780c */ /* 0x000fda0003f06070 */
[----:B------:R-:W-:-:S04]  /*1b60*/  @P0 VIADD R17, R23, 0xfff00000 ;  /* 0xfff0000017110836 */ /* 0x000fc80000000000 */
[----:B------:R-:W-:-:S06]  /*1b70*/  @P0 IMAD.MOV.U32 R23, RZ, RZ, R17 ;  /* 0x000000ffff170224 */ /* 0x000fcc00078e0011 */
[C---:B------:R-:W-:Y:S02]  /*1b80*/  DADD R26, R22.reuse, 1 ;  /* 0x3ff00000161a7429 */ /* 0x040fe40000000000 */
[----:B------:R-:W-:-:S04]  /*1b90*/  DADD R22, R22, -1 ;  /* 0xbff0000016167429 */ /* 0x000fc80000000000 */
[----:B------:R-:W1:Y:S02]  /*1ba0*/  MUFU.RCP64H R17, R27 ;  /* 0x0000001b00117308 */ /* 0x000e640000001800 */
[----:B-1----:R-:W-:-:S08]  /*1bb0*/  DFMA R20, -R26, R16, 1 ;  /* 0x3ff000001a14742b */ /* 0x002fd00000000110 */
        /* <DEDUP_REMOVED lines=9> */
[----:B------:R-:W-:-:S05]  /*1c50*/  DADD R26, R26, R26 ;  /* 0x000000001a1a7229 */ /* 0x000fca000000001a */
[----:B------:R-:W-:Y:S01]  /*1c60*/  DFMA R24, R16, R24, UR6 ;  /* 0x0000000610187e2b */ /* 0x000fe20008000018 */
[----:B------:R-:W-:Y:S01]  /*1c70*/  UMOV UR6, 0xa9ab0956 ;  /* 0xa9ab095600067882 */ /* 0x000fe20000000000 */
[----:B------:R-:W-:Y:S01]  /*1c80*/  UMOV UR7, 0x3f1745cb ;  /* 0x3f1745cb00077882 */ /* 0x000fe20000000000 */
[----:B------:R-:W-:Y:S01]  /*1c90*/  DFMA R26, R22, -R18, R26 ;  /* 0x80000012161a722b */ /* 0x000fe2000000001a */
[----:B------:R-:W-:Y:S01]  /*1ca0*/  LEA.HI R22, R34, R33, RZ, 0xc ;  /* 0x0000002122167211 */ /* 0x000fe200078f60ff */
[----:B------:R-:W-:-:S03]  /*1cb0*/  IMAD.MOV.U32 R23, RZ, RZ, 0x43300000 ;  /* 0x43300000ff177424 */ /* 0x000fc600078e00ff */
[----:B------:R-:W-:Y:S01]  /*1cc0*/  DFMA R24, R16, R24, UR6 ;  /* 0x0000000610187e2b */ /* 0x000fe20008000018 */
[----:B------:R-:W-:Y:S01]  /*1cd0*/  UMOV UR6, 0x2d1b5154 ;  /* 0x2d1b515400067882 */ /* 0x000fe20000000000 */
[----:B------:R-:W-:Y:S01]  /*1ce0*/  UMOV UR7, 0x3f3c71c7 ;  /* 0x3f3c71c700077882 */ /* 0x000fe20000000000 */
[----:B------:R-:W-:Y:S01]  /*1cf0*/  @P0 IADD3 R22, PT, PT, R22, 0x1, RZ ;  /* 0x0000000116160810 */ /* 0x000fe20007ffe0ff */
[----:B------:R-:W-:-:S03]  /*1d00*/  DMUL R26, R20, R26 ;  /* 0x0000001a141a7228 */ /* 0x000fc60000000000 */
[----:B------:R-:W-:Y:S01]  /*1d10*/  LOP3.LUT R22, R22, 0x80000000, RZ, 0x3c, !PT ;  /* 0x8000000016167812 */ /* 0x000fe200078e3cff */
        /* <DEDUP_REMOVED lines=9> */
[----:B------:R-:W-:Y:S01]  /*1db0*/  DADD R22, R22, -UR6 ;  /* 0x8000000616167e29 */ /* 0x000fe20008000000 */
[----:B------:R-:W-:Y:S01]  /*1dc0*/  UMOV UR6, 0x55555554 ;  /* 0x5555555400067882 */ /* 0x000fe20000000000 */
[----:B------:R-:W-:Y:S02]  /*1dd0*/  UMOV UR7, 0x3fb55555 ;  /* 0x3fb5555500077882 */ /* 0x000fe40000000000 */
[----:B------:R-:W-:Y:S01]  /*1de0*/  DFMA R24, R16, R24, UR6 ;  /* 0x0000000610187e2b */ /* 0x000fe20008000018 */
[----:B------:R-:W-:Y:S01]  /*1df0*/  UMOV UR6, 0xfefa39ef ;  /* 0xfefa39ef00067882 */ /* 0x000fe20000000000 */
[----:B------:R-:W-:-:S02]  /*1e00*/  UMOV UR7, 0x3fe62e42 ;  /* 0x3fe62e4200077882 */ /* 0x000fc40000000000 */
[----:B------:R-:W-:-:S04]  /*1e10*/  DFMA R20, R22, UR6, R18 ;  /* 0x0000000616147c2b */ /* 0x000fc80008000012 */
[----:B------:R-:W-:-:S04]  /*1e20*/  DMUL R24, R16, R24 ;  /* 0x0000001810187228 */ /* 0x000fc80000000000 */
[----:B------:R-:W-:Y:S01]  /*1e30*/  DFMA R16, R22, -UR6, R20 ;  /* 0x8000000616107c2b */ /* 0x000fe20008000014 */
[----:B------:R-:W-:Y:S01]  /*1e40*/  UMOV UR6, 0x3b39803f ;  /* 0x3b39803f00067882 */ /* 0x000fe20000000000 */
[----:B------:R-:W-:Y:S02]  /*1e50*/  UMOV UR7, 0x3c7abc9e ;  /* 0x3c7abc9e00077882 */ /* 0x000fe40000000000 */
[----:B------:R-:W-:-:S04]  /*1e60*/  DFMA R24, R18, R24, R26 ;  /* 0x000000181218722b */ /* 0x000fc8000000001a */
[----:B------:R-:W-:-:S08]  /*1e70*/  DADD R16, -R18, R16 ;  /* 0x0000000012107229 */ /* 0x000fd00000000110 */
[----:B------:R-:W-:-:S08]  /*1e80*/  DADD R16, R24, -R16 ;  /* 0x0000000018107229 */ /* 0x000fd00000000810 */
[----:B------:R-:W-:-:S08]  /*1e90*/  DFMA R16, R22, UR6, R16 ;  /* 0x0000000616107c2b */ /* 0x000fd00008000010 */
[----:B------:R-:W-:Y:S01]  /*1ea0*/  DADD R18, R20, R16 ;  /* 0x0000000014127229 */ /* 0x000fe20000000010 */
[----:B------:R-:W-:Y:S10]  /*1eb0*/  BRA `(.L_x_80) ;  /* 0x0000000000187947 */ /* 0x000ff40003800000 */
.L_x_79:
[----:B------:R-:W-:Y:S01]  /*1ec0*/  IMAD.MOV.U32 R18, RZ, RZ, 0x0 ;  /* 0x00000000ff127424 */ /* 0x000fe200078e00ff */
[----:B------:R-:W-:Y:S02]  /*1ed0*/  MOV R19, 0x7ff00000 ;  /* 0x7ff0000000137802 */ /* 0x000fe40000000f00 */
[----:B------:R-:W-:-:S04]  /*1ee0*/  LOP3.LUT P0, RZ, R17, 0x7fffffff, RZ, 0xc0, !PT ;  /* 0x7fffffff11ff7812 */ /* 0x000fc8000780c0ff */
[----:B------:R-:W-:-:S10]  /*1ef0*/  DFMA R18, R16, R18, +INF ;  /* 0x7ff000001012742b */ /* 0x000fd40000000012 */
[----:B------:R-:W-:Y:S02]  /*1f00*/  FSEL R18, R18, RZ, P0 ;  /* 0x000000ff12127208 */ /* 0x000fe40000000000 */
[----:B------:R-:W-:-:S07]  /*1f10*/  FSEL R19, R19, -QNAN , P0 ;  /* 0xfff0000013137808 */ /* 0x000fce0000000000 */
.L_x_80:
[----:B------:R-:W-:Y:S05]  /*1f20*/  BSYNC.RECONVERGENT B2 ;  /* 0x0000000000027941 */ /* 0x000fea0003800200 */
.L_x_78:
[----:B------:R-:W-:Y:S02]  /*1f30*/  DMUL R18, R18, 0.5 ;  /* 0x3fe0000012127828 */ /* 0x000fe40000000000 */
[----:B------:R-:W-:-:S08]  /*1f40*/  DADD R16, R12, -0.5 ;  /* 0xbfe000000c107429 */ /* 0x000fd00000000000 */
[CC--:B------:R-:W-:Y:S02]  /*1f50*/  DFMA R12, R18.reuse, R16.reuse, -R12 ;  /* 0x00000010120c722b */ /* 0x0c0fe4000000080c */
[----:B------:R-:W-:-:S08]  /*1f60*/  DFMA R14, R18, R16, R14 ;  /* 0x00000010120e722b */ /* 0x000fd0000000000e */
[----:B------:R-:W-:Y:S01]  /*1f70*/  DADD R14, R12, R14 ;  /* 0x000000000c0e7229 */ /* 0x000fe2000000000e */
[----:B------:R-:W-:Y:S10]  /*1f80*/  BRA `(.L_x_81) ;  /* 0x0000000000107947 */ /* 0x000ff40003800000 */
.L_x_75:
[----:B--2---:R-:W1:Y:S01]  /*1f90*/  F2I.F64.TRUNC R12, R12 ;  /* 0x0000000c000c7311 */ /* 0x004e62000030d100 */
[----:B------:R-:W-:Y:S02]  /*1fa0*/  UMOV UR6, 0x8 ;  /* 0x0000000800067882 */ /* 0x000fe40000000000 */
[----:B-1----:R-:W-:-:S06]  /*1fb0*/  LEA R14, R12, -UR6, 0x3 ;  /* 0x800000060c0e7c11 */ /* 0x002fcc000f8e18ff */
[----:B------:R-:W1:Y:S02]  /*1fc0*/  LDC.64 R14, c[0x3][R14] ;  /* 0x00c000000e0e7b82 */ /* 0x000e640000000a00 */
.L_x_81:
[----:B------:R-:W-:Y:S05]  /*1fd0*/  BSYNC.RECONVERGENT B0 ;  /* 0x0000000000007941 */ /* 0x000fea0003800200 */
.L_x_74:
[----:B-1----:R-:W1:Y:S01]  /*1fe0*/  F2F.F32.F64 R14, R14 ;  /* 0x0000000e000e7310 */ /* 0x002e620000301000 */
[----:B0-----:R-:W-:Y:S01]  /*1ff0*/  FFMA R29, R9, R29, -R2 ;  /* 0x0000001d091d7223 */ /* 0x001fe20000000802 */
[----:B------:R-:W-:Y:S01]  /*2000*/  UMOV UR6, 0x652b82fe ;  /* 0x652b82fe00067882 */ /* 0x000fe20000000000 */
[----:B------:R-:W-:Y:S01]  /*2010*/  UMOV UR7, 0x3ff71547 ;  /* 0x3ff7154700077882 */ /* 0x000fe20000000000 */
[----:B------:R-:W-:-:S04]  /*2020*/  FMUL R31, R31, 1.2999999523162841797 ;  /* 0x3fa666661f1f7820 */ /* 0x000fc80000400000 */
[----:B------:R-:W-:Y:S01]  /*2030*/  FMUL R19, R30, R31 ;  /* 0x0000001f1e137220 */ /* 0x000fe20000400000 */
[----:B-1----:R-:W-:-:S04]  /*2040*/  FADD R29, -R14, R29 ;  /* 0x0000001d0e1d7221 */ /* 0x002fc80000000100 */
[----:B------:R-:W0:Y:S02]  /*2050*/  F2F.F64.F32 R12, R29 ;  /* 0x0000001d000c7310 */ /* 0x000e240000201800 */
[----:B0-----:R-:W-:Y:S01]  /*2060*/  DMUL R16, R12, UR6 ;  /* 0x000000060c107c28 */ /* 0x001fe20008000000 */
[----:B------:R-:W-:-:S05]  /*2070*/  UMOV UR6, 0xc924223 ;  /* 0x0c92422300067882 */ /* 0x000fca0000000000 */
[----:B------:R-:W-:Y:S01]  /*2080*/  F2F.F64.F32 R12, R31 ;  /* 0x0000001f000c7310 */ /* 0x000fe20000201800 */
[----:B------:R-:W-:-:S07]  /*2090*/  UMOV UR7, 0x3bc79ca1 ;  /* 0x3bc79ca100077882 */ /* 0x000fce0000000000 */
[----:B------:R-:W0:Y:S08]  /*20a0*/  F2F.F32.F64 R16, R16 ;  /* 0x0000001000107310 */ /* 0x000e300000301000 */
[----:B0-----:R-:W0:Y:S02]  /*20b0*/  MUFU.EX2 R18, R16 ;  /* 0x0000001000127308 */ /* 0x001e240000000800 */
[----:B0-----:R-:W-:-:S13]  /*20c0*/  FSETP.GEU.AND P0, PT, R19, R18, PT ;  /* 0x000000121300720b */ /* 0x001fda0003f0e000 */
[----:B------:R-:W-:Y:S01]  /*20d0*/  DSETP.LTU.OR P0, PT, R12, UR6, P0 ;  /* 0x000000060c007e2a */ /* 0x000fe20008709400 */
[----:B------:R-:W-:-:S13]  /*20e0*/  IMAD.MOV.U32 R12, RZ, RZ, R11 ;  /* 0x000000ffff0c7224 */ /* 0x000fda00078e000b */
[----:B------:R-:W-:Y:S05]  /*20f0*/  @P0 BRA `(.L_x_82) ;  /* 0xfffffff000b40947 */ /* 0x000fea000383ffff */
[----:B------:R-:W-:Y:S05]  /*2100*/  BSYNC.RECONVERGENT B1 ;  /* 0x0000000000017941 */ /* 0x000fea0003800200 */
.L_x_73:
[----:B------:R2:W3:Y:S02]  /*2110*/  F2I.U32.FLOOR.NTZ R7, R28 ;  /* 0x0000001c00077305 */ /* 0x0004e40000207000 */
.L_x_65:
[----:B------:R-:W4:Y:S02]  /*2120*/  LDC.64 R2, c[0x0][0x380] ;  /* 0x0000e000ff027b82 */ /* 0x000f240000000a00 */
[----:B----4-:R-:W-:-:S05]  /*2130*/  IMAD.WIDE.U32 R2, R0, 0x4, R2 ;  /* 0x0000000400027825 */ /* 0x010fca00078e0002 */
[----:B-1-3--:R-:W-:Y:S01]  /*2140*/  STG.E desc[UR4][R2.64], R7 ;  /* 0x0000000702007986 */ /* 0x00afe2000c101904 */
[----:B------:R-:W-:Y:S05]  /*2150*/  EXIT ;  /* 0x000000000000794d */ /* 0x000fea0003800000 */
        .weak           $__internal_2_$__cuda_sm20_dblrcp_rn_slowpath_v3
        .type           $__internal_2_$__cuda_sm20_dblrcp_rn_slowpath_v3,@function
        .size           $__internal_2_$__cuda_sm20_dblrcp_rn_slowpath_v3,($__internal_3_$__cuda_sm20_dsqrt_rn_f64_mediumpath_v1 - $__internal_2_$__cuda_sm20_dblrcp_rn_slowpath_v3)
$__internal_2_$__cuda_sm20_dblrcp_rn_slowpath_v3:
[----:B------:R-:W-:Y:S01]  /*2160*/  DSETP.GTU.AND P0, PT, |R12|, +INF , PT ;  /* 0x7ff000000c00742a */ /* 0x000fe20003f0c200 */
[----:B------:R-:W-:-:S13]  /*2170*/  BSSY.RECONVERGENT B3, `(.L_x_83) ;  /* 0x0000022000037945 */ /* 0x000fda0003800200 */
[----:B------:R-:W-:Y:S05]  /*2180*/  @P0 BRA `(.L_x_84) ;  /* 0x0000000000780947 */ /* 0x000fea0003800000 */
[----:B------:R-:W-:-:S05]  /*2190*/  LOP3.LUT R17, R13, 0x7fffffff, RZ, 0xc0, !PT ;  /* 0x7fffffff0d117812 */ /* 0x000fca00078ec0ff */
[----:B------:R-:W-:-:S05]  /*21a0*/  VIADD R14, R17, 0xffffffff ;  /* 0xffffffff110e7836 */ /* 0x000fca0000000000 */
[----:B------:R-:W-:-:S13]  /*21b0*/  ISETP.GE.U32.AND P0, PT, R14, 0x7fefffff, PT ;  /* 0x7fefffff0e00780c */ /* 0x000fda0003f06070 */
[----:B------:R-:W-:Y:S02]  /*21c0*/  @P0 LOP3.LUT R15, R13, 0x7ff00000, RZ, 0x3c, !PT ;  /* 0x7ff000000d0f0812 */ /* 0x000fe400078e3cff */
[----:B------:R-:W-:Y:S01]  /*21d0*/  @P0 MOV R14, RZ ;  /* 0x000000ff000e0202 */ /* 0x000fe20000000f00 */
        /* <DEDUP_REMOVED lines=16> */
.L_x_86:
[----:B------:R-:W-:-:S06]  /*22e0*/  DMUL R18, R12, 8.11296384146066816958e+31 ;  /* 0x469000000c127828 */ /* 0x000fcc0000000000 */
        /* <DEDUP_REMOVED lines=8> */
.L_x_84:
[----:B------:R-:W-:Y:S02]  /*2370*/  LOP3.LUT R15, R13, 0x80000, RZ, 0xfc, !PT ;  /* 0x000800000d0f7812 */ /* 0x000fe400078efcff */
[----:B------:R-:W-:-:S07]  /*2380*/  MOV R14, R12 ;  /* 0x0000000c000e7202 */ /* 0x000fce0000000f00 */
.L_x_85:
[----:B------:R-:W-:Y:S05]  /*2390*/  BSYNC.RECONVERGENT B3 ;  /* 0x0000000000037941 */ /* 0x000fea0003800200 */
.L_x_83:
[----:B------:R-:W-:Y:S01]  /*23a0*/  MOV R21, 0x0 ;  /* 0x0000000000157802 */ /* 0x000fe20000000f00 */
[----:B------:R-:W-:Y:S02]  /*23b0*/  IMAD.MOV.U32 R18, RZ, RZ, R14 ;  /* 0x000000ffff127224 */ /* 0x000fe400078e000e */
[----:B------:R-:W-:Y:S01]  /*23c0*/  IMAD.MOV.U32 R19, RZ, RZ, R15 ;  /* 0x000000ffff137224 */ /* 0x000fe200078e000f */
[----:B------:R-:W-:Y:S06]  /*23d0*/  RET.REL.NODEC R20 `(_Z8sim_freqPjPfj) ;  /* 0xffffffdc14087950 */ /* 0x000fec0003c3ffff */
        .weak           $__internal_3_$__cuda_sm20_dsqrt_rn_f64_mediumpath_v1
        .type           $__internal_3_$__cuda_sm20_dsqrt_rn_f64_mediumpath_v1,@function
        .size           $__internal_3_$__cuda_sm20_dsqrt_rn_f64_mediumpath_v1,(.L_x_96 - $__internal_3_$__cuda_sm20_dsqrt_rn_f64_mediumpath_v1)
$__internal_3_$__cuda_sm20_dsqrt_rn_f64_mediumpath_v1:
[----:B------:R-:W-:Y:S01]  /*23e0*/  ISETP.GE.U32.AND P0, PT, R10, -0x3400000, PT ;  /* 0xfcc000000a00780c */ /* 0x000fe20003f06070 */
[----:B------:R-:W-:Y:S01]  /*23f0*/  BSSY.RECONVERGENT B1, `(.L_x_87) ;  /* 0x0000025000017945 */ /* 0x000fe20003800200 */
[----:B------:R-:W-:Y:S02]  /*2400*/  IMAD.MOV.U32 R10, RZ, RZ, R18 ;  /* 0x000000ffff0a7224 */ /* 0x000fe400078e0012 */
[----:B------:R-:W-:-:S09]  /*2410*/  IMAD.MOV.U32 R11, RZ, RZ, R19 ;  /* 0x000000ffff0b7224 */ /* 0x000fd200078e0013 */
[----:B------:R-:W-:Y:S05]  /*2420*/  @!P0 BRA `(.L_x_88) ;  /* 0x0000000000208947 */ /* 0x000fea0003800000 */
[----:B------:R-:W-:-:S10]  /*2430*/  DFMA.RM R10, R10, R16, R14 ;  /* 0x000000100a0a722b */ /* 0x000fd4000000400e */
[----:B------:R-:W-:-:S04]  /*2440*/  IADD3 R14, P0, PT, R10, 0x1, RZ ;  /* 0x000000010a0e7810 */ /* 0x000fc80007f1e0ff */
[----:B------:R-:W-:-:S06]  /*2450*/  IADD3.X R15, PT, PT, RZ, R11, RZ, P0, !PT ;  /* 0x0000000bff0f7210 */ /* 0x000fcc00007fe4ff */
[----:B------:R-:W-:-:S08]  /*2460*/  DFMA.RP R12, -R10, R14, R12 ;  /* 0x0000000e0a0c722b */ /* 0x000fd0000000810c */
[----:B------:R-:W-:-:S06]  /*2470*/  DSETP.GT.AND P0, PT, R12, RZ, PT ;  /* 0x000000ff0c00722a */ /* 0x000fcc0003f04000 */
[----:B------:R-:W-:Y:S02]  /*2480*/  FSEL R10, R14, R10, P0 ;  /* 0x0000000a0e0a7208 */ /* 0x000fe40000000000 */
[----:B------:R-:W-:Y:S01]  /*2490*/  FSEL R11, R15, R11, P0 ;  /* 0x0000000b0f0b7208 */ /* 0x000fe20000000000 */
[----:B------:R-:W-:Y:S06]  /*24a0*/  BRA `(.L_x_89) ;  /* 0x0000000000647947 */ /* 0x000fec0003800000 */
.L_x_88:
[----:B------:R-:W-:-:S14]  /*24b0*/  DSETP.NE.AND P0, PT, R12, RZ, PT ;  /* 0x000000ff0c00722a */ /* 0x000fdc0003f05000 */
[----:B------:R-:W-:Y:S05]  /*24c0*/  @!P0 BRA `(.L_x_90) ;  /* 0x0000000000588947 */ /* 0x000fea0003800000 */
[----:B------:R-:W-:-:S13]  /*24d0*/  ISETP.GE.AND P0, PT, R13, RZ, PT ;  /* 0x000000ff0d00720c */ /* 0x000fda0003f06270 */
[----:B------:R-:W-:Y:S02]  /*24e0*/  @!P0 IMAD.MOV.U32 R10, RZ, RZ, 0x0 ;  /* 0x00000000ff0a8424 */ /* 0x000fe400078e00ff */
[----:B------:R-:W-:Y:S01]  /*24f0*/  @!P0 IMAD.MOV.U32 R11, RZ, RZ, -0x80000 ;  /* 0xfff80000ff0b8424 */ /* 0x000fe200078e00ff */
[----:B------:R-:W-:Y:S06]  /*2500*/  @!P0 BRA `(.L_x_89) ;  /* 0x00000000004c8947 */ /* 0x000fec0003800000 */
[----:B------:R-:W-:-:S13]  /*2510*/  ISETP.GT.AND P0, PT, R13, 0x7fefffff, PT ;  /* 0x7fefffff0d00780c */ /* 0x000fda0003f04270 */
[----:B------:R-:W-:Y:S05]  /*2520*/  @P0 BRA `(.L_x_90) ;  /* 0x0000000000400947 */ /* 0x000fea0003800000 */
[----:B------:R-:W-:Y:S01]  /*2530*/  DMUL R10, R12, 8.11296384146066816958e+31 ;  /* 0x469000000c0a7828 */ /* 0x000fe20000000000 */
[----:B------:R-:W-:Y:S01]  /*2540*/  IMAD.MOV.U32 R16, RZ, RZ, 0x0 ;  /* 0x00000000ff107424 */ /* 0x000fe200078e00ff */
[----:B------:R-:W-:Y:S01]  /*2550*/  MOV R12, RZ ;  /* 0x000000ff000c7202 */ /* 0x000fe20000000f00 */
[----:B------:R-:W-:-:S03]  /*2560*/  IMAD.MOV.U32 R17, RZ, RZ, 0x3fd80000 ;  /* 0x3fd80000ff117424 */ /* 0x000fc600078e00ff */
[----:B------:R-:W0:Y:S02]  /*2570*/  MUFU.RSQ64H R13, R11 ;  /* 0x0000000b000d7308 */ /* 0x000e240000001c00 */
[----:B0-----:R-:W-:-:S08]  /*2580*/  DMUL R14, R12, R12 ;  /* 0x0000000c0c0e7228 */ /* 0x001fd00000000000 */
[----:B------:R-:W-:-:S08]  /*2590*/  DFMA R14, R10, -R14, 1 ;  /* 0x3ff000000a0e742b */ /* 0x000fd0000000080e */
[----:B------:R-:W-:Y:S02]  /*25a0*/  DFMA R16, R14, R16, 0.5 ;  /* 0x3fe000000e10742b */ /* 0x000fe40000000010 */
[----:B------:R-:W-:-:S08]  /*25b0*/  DMUL R14, R12, R14 ;  /* 0x0000000e0c0e7228 */ /* 0x000fd00000000000 */
[----:B------:R-:W-:-:S08]  /*25c0*/  DFMA R14, R16, R14, R12 ;  /* 0x0000000e100e722b */ /* 0x000fd0000000000c */
[----:B------:R-:W-:Y:S02]  /*25d0*/  DMUL R12, R10, R14 ;  /* 0x0000000e0a0c7228 */ /* 0x000fe40000000000 */
[----:B------:R-:W-:-:S06]  /*25e0*/  IADD3 R15, PT, PT, R15, -0x100000, RZ ;  /* 0xfff000000f0f7810 */ /* 0x000fcc0007ffe0ff */
[----:B------:R-:W-:-:S08]  /*25f0*/  DFMA R16, R12, -R12, R10 ;  /* 0x8000000c0c10722b */ /* 0x000fd0000000000a */
[----:B------:R-:W-:-:S10]  /*2600*/  DFMA R10, R14, R16, R12 ;  /* 0x000000100e0a722b */ /* 0x000fd4000000000c */
[----:B------:R-:W-:Y:S01]  /*2610*/  VIADD R11, R11, 0xfcb00000 ;  /* 0xfcb000000b0b7836 */ /* 0x000fe20000000000 */
[----:B------:R-:W-:Y:S06]  /*2620*/  BRA `(.L_x_89) ;  /* 0x0000000000047947 */ /* 0x000fec0003800000 */
.L_x_90:
[----:B------:R-:W-:-:S11]  /*2630*/  DADD R10, R12, R12 ;  /* 0x000000000c0a7229 */ /* 0x000fd6000000000c */
.L_x_89:
[----:B------:R-:W-:Y:S05]  /*2640*/  BSYNC.RECONVERGENT B1 ;  /* 0x0000000000017941 */ /* 0x000fea0003800200 */
.L_x_87:
[----:B------:R-:W-:Y:S01]  /*2650*/  IMAD.MOV.U32 R9, RZ, RZ, 0x0 ;  /* 0x00000000ff097424 */ /* 0x000fe200078e00ff */
[----:B------:R-:W-:Y:S01]  /*2660*/  MOV R13, R11 ;  /* 0x0000000b000d7202 */ /* 0x000fe20000000f00 */
[----:B------:R-:W-:Y:S02]  /*2670*/  IMAD.MOV.U32 R12, RZ, RZ, R10 ;  /* 0x000000ffff0c7224 */ /* 0x000fe400078e000a */
[----:B------:R-:W-:Y:S05]  /*2680*/  RET.REL.NODEC R8 `(_Z8sim_freqPjPfj) ;  /* 0xffffffd8085c7950 */ /* 0x000fea0003c3ffff */
.L_x_91:
        /* <DEDUP_REMOVED lines=15> */
.L_x_96:


//--------------------- .nv.global.init           --------------------------
	.section	.nv.global.init,"aw",@progbits
	.align	4
.nv.global.init:
	.type		mrg32k3aM1SubSeq,@object
	.size		mrg32k3aM1SubSeq,(mrg32k3aM2SubSeq - mrg32k3aM1SubSeq)
mrg32k3aM1SubSeq:
        /*0000*/ 	.byte	0x0b, 0xcc, 0xee, 0x04, 0x73, 0x29, 0x8b, 0x6f, 0xf6, 0x53, 0x03, 0xf6, 0x23, 0xf6, 0xea, 0xda
        /* <DEDUP_REMOVED lines=125> */
	.type		mrg32k3aM2SubSeq,@object
	.size		mrg32k3aM2SubSeq,(mrg32k3aM1 - mrg32k3aM2SubSeq)
mrg32k3aM2SubSeq:
        /* <DEDUP_REMOVED lines=126> */
	.type		mrg32k3aM1,@object
	.size		mrg32k3aM1,(mrg32k3aM1Seq - mrg32k3aM1)
mrg32k3aM1:
        /* <DEDUP_REMOVED lines=144> */
	.type		mrg32k3aM1Seq,@object
	.size		mrg32k3aM1Seq,(mrg32k3aM2 - mrg32k3aM1Seq)
mrg32k3aM1Seq:
        /* <DEDUP_REMOVED lines=144> */
	.type		mrg32k3aM2,@object
	.size		mrg32k3aM2,(mrg32k3aM2Seq - mrg32k3aM2)
mrg32k3aM2:
        /* <DEDUP_REMOVED lines=144> */
	.type		mrg32k3aM2Seq,@object
	.size		mrg32k3aM2Seq,(precalc_xorwow_matrix - mrg32k3aM2Seq)
mrg32k3aM2Seq:
        /* <DEDUP_REMOVED lines=144> */
	.type		precalc_xorwow_matrix,@object
	.size		precalc_xorwow_matrix,(precalc_xorwow_offset_matrix - precalc_xorwow_matrix)
precalc_xorwow_matrix:
        /* <DEDUP_REMOVED lines=6400> */
	.type		precalc_xorwow_offset_matrix,@object
	.size		precalc_xorwow_offset_matrix,(.L_1 - precalc_xorwow_offset_matrix)
precalc_xorwow_offset_matrix:
        /* <DEDUP_REMOVED lines=6400> */
.L_1:


//--------------------- .nv.shared.reserved.0     --------------------------
	.section	.nv.shared.reserved.0,"aw",@nobits
	.weak		__nv_reservedSMEM_offset_0_alias
	.size		__nv_reservedSMEM_offset_0_alias, 0, 64
	.other		__nv_reservedSMEM_offset_0_alias,@"STO_CUDA_RESERVED_SHARED STV_DEFAULT"
__nv_reservedSMEM_offset_0_alias:
	.zero		0
	.zero		64


//--------------------- .nv.constant0._Z12sim_severityPfPjS_j --------------------------
	.section	.nv.constant0._Z12sim_severityPfPjS_j,"a",@progbits
	.sectionflags	@""
	.align	4
.nv.constant0._Z12sim_severityPfPjS_j:
	.zero		924


//--------------------- .nv.constant0._Z8sim_freqPjPfj --------------------------
	.section	.nv.constant0._Z8sim_freqPjPfj,"a",@progbits
	.sectionflags	@""
	.align	4
.nv.constant0._Z8sim_freqPjPfj:
	.zero		916


//--------------------- SYMBOLS --------------------------

	.type		.nv.reservedSmem.offset0,@object
	.size		.nv.reservedSmem.offset0,0x4
